//
// Generated by NVIDIA NVVM Compiler
//
// Compiler Build ID: CL-36424714
// Cuda compilation tools, release 13.0, V13.0.88
// Based on NVVM 20.0.0
//

.version 9.0
.target sm_100
.address_size 64

	// .globl	_Z20matrixMul_coalescingPfS_S_ii
// _ZZ20matrixMul_coalescingPfS_S_iiE2As has been demoted
// _ZZ20matrixMul_coalescingPfS_S_iiE2Bs has been demoted
// _ZZ16matrixMul_tilingPfS_S_iiE2As has been demoted
// _ZZ16matrixMul_tilingPfS_S_iiE2Bs has been demoted

.visible .entry _Z20matrixMul_coalescingPfS_S_ii(
	.param .u64 .ptr .align 1 _Z20matrixMul_coalescingPfS_S_ii_param_0,
	.param .u64 .ptr .align 1 _Z20matrixMul_coalescingPfS_S_ii_param_1,
	.param .u64 .ptr .align 1 _Z20matrixMul_coalescingPfS_S_ii_param_2,
	.param .u32 _Z20matrixMul_coalescingPfS_S_ii_param_3,
	.param .u32 _Z20matrixMul_coalescingPfS_S_ii_param_4
)
{
	.reg .pred 	%p<3>;
	.reg .b32 	%r<39>;
	.reg .b32 	%f<201>;
	.reg .b64 	%rd<13>;
	// demoted variable
	.shared .align 4 .b8 _ZZ20matrixMul_coalescingPfS_S_iiE2As[16384];
	// demoted variable
	.shared .align 4 .b8 _ZZ20matrixMul_coalescingPfS_S_iiE2Bs[16384];
	ld.param.u64 	%rd3, [_Z20matrixMul_coalescingPfS_S_ii_param_0];
	ld.param.u64 	%rd4, [_Z20matrixMul_coalescingPfS_S_ii_param_1];
	ld.param.u64 	%rd5, [_Z20matrixMul_coalescingPfS_S_ii_param_2];
	ld.param.u32 	%r20, [_Z20matrixMul_coalescingPfS_S_ii_param_3];
	ld.param.u32 	%r21, [_Z20matrixMul_coalescingPfS_S_ii_param_4];
	mov.u32 	%r22, %ctaid.x;
	mov.u32 	%r1, %ctaid.y;
	mov.u32 	%r2, %tid.x;
	mov.u32 	%r3, %tid.y;
	mul.lo.s32 	%r23, %r20, %r1;
	shl.b32 	%r38, %r23, 6;
	shl.b32 	%r5, %r22, 6;
	shl.b32 	%r6, %r21, 6;
	setp.lt.s32 	%p1, %r20, 1;
	mov.f32 	%f200, 0f00000000;
	@%p1 bra 	$L__BB0_3;
	shl.b32 	%r24, %r3, 8;
	mov.u32 	%r25, _ZZ20matrixMul_coalescingPfS_S_iiE2As;
	add.s32 	%r7, %r25, %r24;
	shl.b32 	%r26, %r2, 2;
	add.s32 	%r8, %r7, %r26;
	shl.b32 	%r27, %r2, 8;
	mov.u32 	%r28, _ZZ20matrixMul_coalescingPfS_S_iiE2Bs;
	add.s32 	%r9, %r28, %r27;
	shl.b32 	%r29, %r3, 2;
	add.s32 	%r10, %r9, %r29;
	mad.lo.s32 	%r30, %r21, %r3, %r2;
	add.s32 	%r37, %r30, %r5;
	shl.b32 	%r31, %r1, 6;
	add.s32 	%r32, %r3, %r31;
	mad.lo.s32 	%r36, %r20, %r32, %r2;
	add.s32 	%r13, %r38, %r20;
	cvta.to.global.u64 	%rd1, %rd4;
	cvta.to.global.u64 	%rd2, %rd5;
	mov.f32 	%f200, 0f00000000;
$L__BB0_2:
	mul.wide.s32 	%rd6, %r37, 4;
	add.s64 	%rd7, %rd2, %rd6;
	mul.wide.s32 	%rd8, %r36, 4;
	add.s64 	%rd9, %rd1, %rd8;
	ld.global.f32 	%f6, [%rd9];
	st.shared.f32 	[%r8], %f6;
	ld.global.f32 	%f7, [%rd7];
	st.shared.f32 	[%r10], %f7;
	bar.sync 	0;
	ld.shared.f32 	%f8, [%r7];
	ld.shared.f32 	%f9, [%r9];
	fma.rn.f32 	%f10, %f8, %f9, %f200;
	ld.shared.f32 	%f11, [%r7+4];
	ld.shared.f32 	%f12, [%r9+4];
	fma.rn.f32 	%f13, %f11, %f12, %f10;
	ld.shared.f32 	%f14, [%r7+8];
	ld.shared.f32 	%f15, [%r9+8];
	fma.rn.f32 	%f16, %f14, %f15, %f13;
	ld.shared.f32 	%f17, [%r7+12];
	ld.shared.f32 	%f18, [%r9+12];
	fma.rn.f32 	%f19, %f17, %f18, %f16;
	ld.shared.f32 	%f20, [%r7+16];
	ld.shared.f32 	%f21, [%r9+16];
	fma.rn.f32 	%f22, %f20, %f21, %f19;
	ld.shared.f32 	%f23, [%r7+20];
	ld.shared.f32 	%f24, [%r9+20];
	fma.rn.f32 	%f25, %f23, %f24, %f22;
	ld.shared.f32 	%f26, [%r7+24];
	ld.shared.f32 	%f27, [%r9+24];
	fma.rn.f32 	%f28, %f26, %f27, %f25;
	ld.shared.f32 	%f29, [%r7+28];
	ld.shared.f32 	%f30, [%r9+28];
	fma.rn.f32 	%f31, %f29, %f30, %f28;
	ld.shared.f32 	%f32, [%r7+32];
	ld.shared.f32 	%f33, [%r9+32];
	fma.rn.f32 	%f34, %f32, %f33, %f31;
	ld.shared.f32 	%f35, [%r7+36];
	ld.shared.f32 	%f36, [%r9+36];
	fma.rn.f32 	%f37, %f35, %f36, %f34;
	ld.shared.f32 	%f38, [%r7+40];
	ld.shared.f32 	%f39, [%r9+40];
	fma.rn.f32 	%f40, %f38, %f39, %f37;
	ld.shared.f32 	%f41, [%r7+44];
	ld.shared.f32 	%f42, [%r9+44];
	fma.rn.f32 	%f43, %f41, %f42, %f40;
	ld.shared.f32 	%f44, [%r7+48];
	ld.shared.f32 	%f45, [%r9+48];
	fma.rn.f32 	%f46, %f44, %f45, %f43;
	ld.shared.f32 	%f47, [%r7+52];
	ld.shared.f32 	%f48, [%r9+52];
	fma.rn.f32 	%f49, %f47, %f48, %f46;
	ld.shared.f32 	%f50, [%r7+56];
	ld.shared.f32 	%f51, [%r9+56];
	fma.rn.f32 	%f52, %f50, %f51, %f49;
	ld.shared.f32 	%f53, [%r7+60];
	ld.shared.f32 	%f54, [%r9+60];
	fma.rn.f32 	%f55, %f53, %f54, %f52;
	ld.shared.f32 	%f56, [%r7+64];
	ld.shared.f32 	%f57, [%r9+64];
	fma.rn.f32 	%f58, %f56, %f57, %f55;
	ld.shared.f32 	%f59, [%r7+68];
	ld.shared.f32 	%f60, [%r9+68];
	fma.rn.f32 	%f61, %f59, %f60, %f58;
	ld.shared.f32 	%f62, [%r7+72];
	ld.shared.f32 	%f63, [%r9+72];
	fma.rn.f32 	%f64, %f62, %f63, %f61;
	ld.shared.f32 	%f65, [%r7+76];
	ld.shared.f32 	%f66, [%r9+76];
	fma.rn.f32 	%f67, %f65, %f66, %f64;
	ld.shared.f32 	%f68, [%r7+80];
	ld.shared.f32 	%f69, [%r9+80];
	fma.rn.f32 	%f70, %f68, %f69, %f67;
	ld.shared.f32 	%f71, [%r7+84];
	ld.shared.f32 	%f72, [%r9+84];
	fma.rn.f32 	%f73, %f71, %f72, %f70;
	ld.shared.f32 	%f74, [%r7+88];
	ld.shared.f32 	%f75, [%r9+88];
	fma.rn.f32 	%f76, %f74, %f75, %f73;
	ld.shared.f32 	%f77, [%r7+92];
	ld.shared.f32 	%f78, [%r9+92];
	fma.rn.f32 	%f79, %f77, %f78, %f76;
	ld.shared.f32 	%f80, [%r7+96];
	ld.shared.f32 	%f81, [%r9+96];
	fma.rn.f32 	%f82, %f80, %f81, %f79;
	ld.shared.f32 	%f83, [%r7+100];
	ld.shared.f32 	%f84, [%r9+100];
	fma.rn.f32 	%f85, %f83, %f84, %f82;
	ld.shared.f32 	%f86, [%r7+104];
	ld.shared.f32 	%f87, [%r9+104];
	fma.rn.f32 	%f88, %f86, %f87, %f85;
	ld.shared.f32 	%f89, [%r7+108];
	ld.shared.f32 	%f90, [%r9+108];
	fma.rn.f32 	%f91, %f89, %f90, %f88;
	ld.shared.f32 	%f92, [%r7+112];
	ld.shared.f32 	%f93, [%r9+112];
	fma.rn.f32 	%f94, %f92, %f93, %f91;
	ld.shared.f32 	%f95, [%r7+116];
	ld.shared.f32 	%f96, [%r9+116];
	fma.rn.f32 	%f97, %f95, %f96, %f94;
	ld.shared.f32 	%f98, [%r7+120];
	ld.shared.f32 	%f99, [%r9+120];
	fma.rn.f32 	%f100, %f98, %f99, %f97;
	ld.shared.f32 	%f101, [%r7+124];
	ld.shared.f32 	%f102, [%r9+124];
	fma.rn.f32 	%f103, %f101, %f102, %f100;
	ld.shared.f32 	%f104, [%r7+128];
	ld.shared.f32 	%f105, [%r9+128];
	fma.rn.f32 	%f106, %f104, %f105, %f103;
	ld.shared.f32 	%f107, [%r7+132];
	ld.shared.f32 	%f108, [%r9+132];
	fma.rn.f32 	%f109, %f107, %f108, %f106;
	ld.shared.f32 	%f110, [%r7+136];
	ld.shared.f32 	%f111, [%r9+136];
	fma.rn.f32 	%f112, %f110, %f111, %f109;
	ld.shared.f32 	%f113, [%r7+140];
	ld.shared.f32 	%f114, [%r9+140];
	fma.rn.f32 	%f115, %f113, %f114, %f112;
	ld.shared.f32 	%f116, [%r7+144];
	ld.shared.f32 	%f117, [%r9+144];
	fma.rn.f32 	%f118, %f116, %f117, %f115;
	ld.shared.f32 	%f119, [%r7+148];
	ld.shared.f32 	%f120, [%r9+148];
	fma.rn.f32 	%f121, %f119, %f120, %f118;
	ld.shared.f32 	%f122, [%r7+152];
	ld.shared.f32 	%f123, [%r9+152];
	fma.rn.f32 	%f124, %f122, %f123, %f121;
	ld.shared.f32 	%f125, [%r7+156];
	ld.shared.f32 	%f126, [%r9+156];
	fma.rn.f32 	%f127, %f125, %f126, %f124;
	ld.shared.f32 	%f128, [%r7+160];
	ld.shared.f32 	%f129, [%r9+160];
	fma.rn.f32 	%f130, %f128, %f129, %f127;
	ld.shared.f32 	%f131, [%r7+164];
	ld.shared.f32 	%f132, [%r9+164];
	fma.rn.f32 	%f133, %f131, %f132, %f130;
	ld.shared.f32 	%f134, [%r7+168];
	ld.shared.f32 	%f135, [%r9+168];
	fma.rn.f32 	%f136, %f134, %f135, %f133;
	ld.shared.f32 	%f137, [%r7+172];
	ld.shared.f32 	%f138, [%r9+172];
	fma.rn.f32 	%f139, %f137, %f138, %f136;
	ld.shared.f32 	%f140, [%r7+176];
	ld.shared.f32 	%f141, [%r9+176];
	fma.rn.f32 	%f142, %f140, %f141, %f139;
	ld.shared.f32 	%f143, [%r7+180];
	ld.shared.f32 	%f144, [%r9+180];
	fma.rn.f32 	%f145, %f143, %f144, %f142;
	ld.shared.f32 	%f146, [%r7+184];
	ld.shared.f32 	%f147, [%r9+184];
	fma.rn.f32 	%f148, %f146, %f147, %f145;
	ld.shared.f32 	%f149, [%r7+188];
	ld.shared.f32 	%f150, [%r9+188];
	fma.rn.f32 	%f151, %f149, %f150, %f148;
	ld.shared.f32 	%f152, [%r7+192];
	ld.shared.f32 	%f153, [%r9+192];
	fma.rn.f32 	%f154, %f152, %f153, %f151;
	ld.shared.f32 	%f155, [%r7+196];
	ld.shared.f32 	%f156, [%r9+196];
	fma.rn.f32 	%f157, %f155, %f156, %f154;
	ld.shared.f32 	%f158, [%r7+200];
	ld.shared.f32 	%f159, [%r9+200];
	fma.rn.f32 	%f160, %f158, %f159, %f157;
	ld.shared.f32 	%f161, [%r7+204];
	ld.shared.f32 	%f162, [%r9+204];
	fma.rn.f32 	%f163, %f161, %f162, %f160;
	ld.shared.f32 	%f164, [%r7+208];
	ld.shared.f32 	%f165, [%r9+208];
	fma.rn.f32 	%f166, %f164, %f165, %f163;
	ld.shared.f32 	%f167, [%r7+212];
	ld.shared.f32 	%f168, [%r9+212];
	fma.rn.f32 	%f169, %f167, %f168, %f166;
	ld.shared.f32 	%f170, [%r7+216];
	ld.shared.f32 	%f171, [%r9+216];
	fma.rn.f32 	%f172, %f170, %f171, %f169;
	ld.shared.f32 	%f173, [%r7+220];
	ld.shared.f32 	%f174, [%r9+220];
	fma.rn.f32 	%f175, %f173, %f174, %f172;
	ld.shared.f32 	%f176, [%r7+224];
	ld.shared.f32 	%f177, [%r9+224];
	fma.rn.f32 	%f178, %f176, %f177, %f175;
	ld.shared.f32 	%f179, [%r7+228];
	ld.shared.f32 	%f180, [%r9+228];
	fma.rn.f32 	%f181, %f179, %f180, %f178;
	ld.shared.f32 	%f182, [%r7+232];
	ld.shared.f32 	%f183, [%r9+232];
	fma.rn.f32 	%f184, %f182, %f183, %f181;
	ld.shared.f32 	%f185, [%r7+236];
	ld.shared.f32 	%f186, [%r9+236];
	fma.rn.f32 	%f187, %f185, %f186, %f184;
	ld.shared.f32 	%f188, [%r7+240];
	ld.shared.f32 	%f189, [%r9+240];
	fma.rn.f32 	%f190, %f188, %f189, %f187;
	ld.shared.f32 	%f191, [%r7+244];
	ld.shared.f32 	%f192, [%r9+244];
	fma.rn.f32 	%f193, %f191, %f192, %f190;
	ld.shared.f32 	%f194, [%r7+248];
	ld.shared.f32 	%f195, [%r9+248];
	fma.rn.f32 	%f196, %f194, %f195, %f193;
	ld.shared.f32 	%f197, [%r7+252];
	ld.shared.f32 	%f198, [%r9+252];
	fma.rn.f32 	%f200, %f197, %f198, %f196;
	bar.sync 	0;
	add.s32 	%r38, %r38, 64;
	add.s32 	%r37, %r37, %r6;
	add.s32 	%r36, %r36, 64;
	setp.lt.s32 	%p2, %r38, %r13;
	@%p2 bra 	$L__BB0_2;
$L__BB0_3:
	cvta.to.global.u64 	%rd10, %rd3;
	add.s32 	%r33, %r5, %r2;
	mad.lo.s32 	%r34, %r21, %r3, %r33;
	mad.lo.s32 	%r35, %r6, %r1, %r34;
	mul.wide.s32 	%rd11, %r35, 4;
	add.s64 	%rd12, %rd10, %rd11;
	st.global.f32 	[%rd12], %f200;
	ret;

}
	// .globl	_Z16matrixMul_tilingPfS_S_ii
.visible .entry _Z16matrixMul_tilingPfS_S_ii(
	.param .u64 .ptr .align 1 _Z16matrixMul_tilingPfS_S_ii_param_0,
	.param .u64 .ptr .align 1 _Z16matrixMul_tilingPfS_S_ii_param_1,
	.param .u64 .ptr .align 1 _Z16matrixMul_tilingPfS_S_ii_param_2,
	.param .u32 _Z16matrixMul_tilingPfS_S_ii_param_3,
	.param .u32 _Z16matrixMul_tilingPfS_S_ii_param_4
)
{
	.reg .pred 	%p<3>;
	.reg .b32 	%r<40>;
	.reg .b32 	%f<201>;
	.reg .b64 	%rd<13>;
	// demoted variable
	.shared .align 4 .b8 _ZZ16matrixMul_tilingPfS_S_iiE2As[16384];
	// demoted variable
	.shared .align 4 .b8 _ZZ16matrixMul_tilingPfS_S_iiE2Bs[16384];
	ld.param.u64 	%rd3, [_Z16matrixMul_tilingPfS_S_ii_param_0];
	ld.param.u64 	%rd4, [_Z16matrixMul_tilingPfS_S_ii_param_1];
	ld.param.u64 	%rd5, [_Z16matrixMul_tilingPfS_S_ii_param_2];
	ld.param.u32 	%r20, [_Z16matrixMul_tilingPfS_S_ii_param_3];
	ld.param.u32 	%r21, [_Z16matrixMul_tilingPfS_S_ii_param_4];
	mov.u32 	%r22, %ctaid.x;
	mov.u32 	%r1, %ctaid.y;
	mov.u32 	%r2, %tid.x;
	mov.u32 	%r3, %tid.y;
	mul.lo.s32 	%r23, %r20, %r1;
	shl.b32 	%r39, %r23, 6;
	shl.b32 	%r5, %r22, 6;
	shl.b32 	%r6, %r21, 6;
	setp.lt.s32 	%p1, %r20, 1;
	mov.f32 	%f200, 0f00000000;
	@%p1 bra 	$L__BB1_3;
	shl.b32 	%r24, %r3, 8;
	mov.u32 	%r25, _ZZ16matrixMul_tilingPfS_S_iiE2As;
	add.s32 	%r7, %r25, %r24;
	shl.b32 	%r26, %r2, 2;
	add.s32 	%r8, %r7, %r26;
	shl.b32 	%r27, %r2, 8;
	mov.u32 	%r28, _ZZ16matrixMul_tilingPfS_S_iiE2Bs;
	add.s32 	%r29, %r28, %r27;
	shl.b32 	%r30, %r3, 2;
	add.s32 	%r9, %r29, %r30;
	mad.lo.s32 	%r10, %r2, -252, %r29;
	mad.lo.s32 	%r31, %r21, %r2, %r3;
	add.s32 	%r38, %r31, %r5;
	shl.b32 	%r32, %r1, 6;
	add.s32 	%r33, %r3, %r32;
	mad.lo.s32 	%r37, %r20, %r33, %r2;
	add.s32 	%r13, %r39, %r20;
	cvta.to.global.u64 	%rd1, %rd4;
	cvta.to.global.u64 	%rd2, %rd5;
	mov.f32 	%f200, 0f00000000;
$L__BB1_2:
	mul.wide.s32 	%rd6, %r38, 4;
	add.s64 	%rd7, %rd2, %rd6;
	mul.wide.s32 	%rd8, %r37, 4;
	add.s64 	%rd9, %rd1, %rd8;
	ld.global.f32 	%f6, [%rd9];
	st.shared.f32 	[%r8], %f6;
	ld.global.f32 	%f7, [%rd7];
	st.shared.f32 	[%r9], %f7;
	bar.sync 	0;
	ld.shared.f32 	%f8, [%r7];
	ld.shared.f32 	%f9, [%r10];
	fma.rn.f32 	%f10, %f8, %f9, %f200;
	ld.shared.f32 	%f11, [%r7+4];
	ld.shared.f32 	%f12, [%r10+256];
	fma.rn.f32 	%f13, %f11, %f12, %f10;
	ld.shared.f32 	%f14, [%r7+8];
	ld.shared.f32 	%f15, [%r10+512];
	fma.rn.f32 	%f16, %f14, %f15, %f13;
	ld.shared.f32 	%f17, [%r7+12];
	ld.shared.f32 	%f18, [%r10+768];
	fma.rn.f32 	%f19, %f17, %f18, %f16;
	ld.shared.f32 	%f20, [%r7+16];
	ld.shared.f32 	%f21, [%r10+1024];
	fma.rn.f32 	%f22, %f20, %f21, %f19;
	ld.shared.f32 	%f23, [%r7+20];
	ld.shared.f32 	%f24, [%r10+1280];
	fma.rn.f32 	%f25, %f23, %f24, %f22;
	ld.shared.f32 	%f26, [%r7+24];
	ld.shared.f32 	%f27, [%r10+1536];
	fma.rn.f32 	%f28, %f26, %f27, %f25;
	ld.shared.f32 	%f29, [%r7+28];
	ld.shared.f32 	%f30, [%r10+1792];
	fma.rn.f32 	%f31, %f29, %f30, %f28;
	ld.shared.f32 	%f32, [%r7+32];
	ld.shared.f32 	%f33, [%r10+2048];
	fma.rn.f32 	%f34, %f32, %f33, %f31;
	ld.shared.f32 	%f35, [%r7+36];
	ld.shared.f32 	%f36, [%r10+2304];
	fma.rn.f32 	%f37, %f35, %f36, %f34;
	ld.shared.f32 	%f38, [%r7+40];
	ld.shared.f32 	%f39, [%r10+2560];
	fma.rn.f32 	%f40, %f38, %f39, %f37;
	ld.shared.f32 	%f41, [%r7+44];
	ld.shared.f32 	%f42, [%r10+2816];
	fma.rn.f32 	%f43, %f41, %f42, %f40;
	ld.shared.f32 	%f44, [%r7+48];
	ld.shared.f32 	%f45, [%r10+3072];
	fma.rn.f32 	%f46, %f44, %f45, %f43;
	ld.shared.f32 	%f47, [%r7+52];
	ld.shared.f32 	%f48, [%r10+3328];
	fma.rn.f32 	%f49, %f47, %f48, %f46;
	ld.shared.f32 	%f50, [%r7+56];
	ld.shared.f32 	%f51, [%r10+3584];
	fma.rn.f32 	%f52, %f50, %f51, %f49;
	ld.shared.f32 	%f53, [%r7+60];
	ld.shared.f32 	%f54, [%r10+3840];
	fma.rn.f32 	%f55, %f53, %f54, %f52;
	ld.shared.f32 	%f56, [%r7+64];
	ld.shared.f32 	%f57, [%r10+4096];
	fma.rn.f32 	%f58, %f56, %f57, %f55;
	ld.shared.f32 	%f59, [%r7+68];
	ld.shared.f32 	%f60, [%r10+4352];
	fma.rn.f32 	%f61, %f59, %f60, %f58;
	ld.shared.f32 	%f62, [%r7+72];
	ld.shared.f32 	%f63, [%r10+4608];
	fma.rn.f32 	%f64, %f62, %f63, %f61;
	ld.shared.f32 	%f65, [%r7+76];
	ld.shared.f32 	%f66, [%r10+4864];
	fma.rn.f32 	%f67, %f65, %f66, %f64;
	ld.shared.f32 	%f68, [%r7+80];
	ld.shared.f32 	%f69, [%r10+5120];
	fma.rn.f32 	%f70, %f68, %f69, %f67;
	ld.shared.f32 	%f71, [%r7+84];
	ld.shared.f32 	%f72, [%r10+5376];
	fma.rn.f32 	%f73, %f71, %f72, %f70;
	ld.shared.f32 	%f74, [%r7+88];
	ld.shared.f32 	%f75, [%r10+5632];
	fma.rn.f32 	%f76, %f74, %f75, %f73;
	ld.shared.f32 	%f77, [%r7+92];
	ld.shared.f32 	%f78, [%r10+5888];
	fma.rn.f32 	%f79, %f77, %f78, %f76;
	ld.shared.f32 	%f80, [%r7+96];
	ld.shared.f32 	%f81, [%r10+6144];
	fma.rn.f32 	%f82, %f80, %f81, %f79;
	ld.shared.f32 	%f83, [%r7+100];
	ld.shared.f32 	%f84, [%r10+6400];
	fma.rn.f32 	%f85, %f83, %f84, %f82;
	ld.shared.f32 	%f86, [%r7+104];
	ld.shared.f32 	%f87, [%r10+6656];
	fma.rn.f32 	%f88, %f86, %f87, %f85;
	ld.shared.f32 	%f89, [%r7+108];
	ld.shared.f32 	%f90, [%r10+6912];
	fma.rn.f32 	%f91, %f89, %f90, %f88;
	ld.shared.f32 	%f92, [%r7+112];
	ld.shared.f32 	%f93, [%r10+7168];
	fma.rn.f32 	%f94, %f92, %f93, %f91;
	ld.shared.f32 	%f95, [%r7+116];
	ld.shared.f32 	%f96, [%r10+7424];
	fma.rn.f32 	%f97, %f95, %f96, %f94;
	ld.shared.f32 	%f98, [%r7+120];
	ld.shared.f32 	%f99, [%r10+7680];
	fma.rn.f32 	%f100, %f98, %f99, %f97;
	ld.shared.f32 	%f101, [%r7+124];
	ld.shared.f32 	%f102, [%r10+7936];
	fma.rn.f32 	%f103, %f101, %f102, %f100;
	ld.shared.f32 	%f104, [%r7+128];
	ld.shared.f32 	%f105, [%r10+8192];
	fma.rn.f32 	%f106, %f104, %f105, %f103;
	ld.shared.f32 	%f107, [%r7+132];
	ld.shared.f32 	%f108, [%r10+8448];
	fma.rn.f32 	%f109, %f107, %f108, %f106;
	ld.shared.f32 	%f110, [%r7+136];
	ld.shared.f32 	%f111, [%r10+8704];
	fma.rn.f32 	%f112, %f110, %f111, %f109;
	ld.shared.f32 	%f113, [%r7+140];
	ld.shared.f32 	%f114, [%r10+8960];
	fma.rn.f32 	%f115, %f113, %f114, %f112;
	ld.shared.f32 	%f116, [%r7+144];
	ld.shared.f32 	%f117, [%r10+9216];
	fma.rn.f32 	%f118, %f116, %f117, %f115;
	ld.shared.f32 	%f119, [%r7+148];
	ld.shared.f32 	%f120, [%r10+9472];
	fma.rn.f32 	%f121, %f119, %f120, %f118;
	ld.shared.f32 	%f122, [%r7+152];
	ld.shared.f32 	%f123, [%r10+9728];
	fma.rn.f32 	%f124, %f122, %f123, %f121;
	ld.shared.f32 	%f125, [%r7+156];
	ld.shared.f32 	%f126, [%r10+9984];
	fma.rn.f32 	%f127, %f125, %f126, %f124;
	ld.shared.f32 	%f128, [%r7+160];
	ld.shared.f32 	%f129, [%r10+10240];
	fma.rn.f32 	%f130, %f128, %f129, %f127;
	ld.shared.f32 	%f131, [%r7+164];
	ld.shared.f32 	%f132, [%r10+10496];
	fma.rn.f32 	%f133, %f131, %f132, %f130;
	ld.shared.f32 	%f134, [%r7+168];
	ld.shared.f32 	%f135, [%r10+10752];
	fma.rn.f32 	%f136, %f134, %f135, %f133;
	ld.shared.f32 	%f137, [%r7+172];
	ld.shared.f32 	%f138, [%r10+11008];
	fma.rn.f32 	%f139, %f137, %f138, %f136;
	ld.shared.f32 	%f140, [%r7+176];
	ld.shared.f32 	%f141, [%r10+11264];
	fma.rn.f32 	%f142, %f140, %f141, %f139;
	ld.shared.f32 	%f143, [%r7+180];
	ld.shared.f32 	%f144, [%r10+11520];
	fma.rn.f32 	%f145, %f143, %f144, %f142;
	ld.shared.f32 	%f146, [%r7+184];
	ld.shared.f32 	%f147, [%r10+11776];
	fma.rn.f32 	%f148, %f146, %f147, %f145;
	ld.shared.f32 	%f149, [%r7+188];
	ld.shared.f32 	%f150, [%r10+12032];
	fma.rn.f32 	%f151, %f149, %f150, %f148;
	ld.shared.f32 	%f152, [%r7+192];
	ld.shared.f32 	%f153, [%r10+12288];
	fma.rn.f32 	%f154, %f152, %f153, %f151;
	ld.shared.f32 	%f155, [%r7+196];
	ld.shared.f32 	%f156, [%r10+12544];
	fma.rn.f32 	%f157, %f155, %f156, %f154;
	ld.shared.f32 	%f158, [%r7+200];
	ld.shared.f32 	%f159, [%r10+12800];
	fma.rn.f32 	%f160, %f158, %f159, %f157;
	ld.shared.f32 	%f161, [%r7+204];
	ld.shared.f32 	%f162, [%r10+13056];
	fma.rn.f32 	%f163, %f161, %f162, %f160;
	ld.shared.f32 	%f164, [%r7+208];
	ld.shared.f32 	%f165, [%r10+13312];
	fma.rn.f32 	%f166, %f164, %f165, %f163;
	ld.shared.f32 	%f167, [%r7+212];
	ld.shared.f32 	%f168, [%r10+13568];
	fma.rn.f32 	%f169, %f167, %f168, %f166;
	ld.shared.f32 	%f170, [%r7+216];
	ld.shared.f32 	%f171, [%r10+13824];
	fma.rn.f32 	%f172, %f170, %f171, %f169;
	ld.shared.f32 	%f173, [%r7+220];
	ld.shared.f32 	%f174, [%r10+14080];
	fma.rn.f32 	%f175, %f173, %f174, %f172;
	ld.shared.f32 	%f176, [%r7+224];
	ld.shared.f32 	%f177, [%r10+14336];
	fma.rn.f32 	%f178, %f176, %f177, %f175;
	ld.shared.f32 	%f179, [%r7+228];
	ld.shared.f32 	%f180, [%r10+14592];
	fma.rn.f32 	%f181, %f179, %f180, %f178;
	ld.shared.f32 	%f182, [%r7+232];
	ld.shared.f32 	%f183, [%r10+14848];
	fma.rn.f32 	%f184, %f182, %f183, %f181;
	ld.shared.f32 	%f185, [%r7+236];
	ld.shared.f32 	%f186, [%r10+15104];
	fma.rn.f32 	%f187, %f185, %f186, %f184;
	ld.shared.f32 	%f188, [%r7+240];
	ld.shared.f32 	%f189, [%r10+15360];
	fma.rn.f32 	%f190, %f188, %f189, %f187;
	ld.shared.f32 	%f191, [%r7+244];
	ld.shared.f32 	%f192, [%r10+15616];
	fma.rn.f32 	%f193, %f191, %f192, %f190;
	ld.shared.f32 	%f194, [%r7+248];
	ld.shared.f32 	%f195, [%r10+15872];
	fma.rn.f32 	%f196, %f194, %f195, %f193;
	ld.shared.f32 	%f197, [%r7+252];
	ld.shared.f32 	%f198, [%r10+16128];
	fma.rn.f32 	%f200, %f197, %f198, %f196;
	bar.sync 	0;
	add.s32 	%r39, %r39, 64;
	add.s32 	%r38, %r38, %r6;
	add.s32 	%r37, %r37, 64;
	setp.lt.s32 	%p2, %r39, %r13;
	@%p2 bra 	$L__BB1_2;
$L__BB1_3:
	cvta.to.global.u64 	%rd10, %rd3;
	add.s32 	%r34, %r5, %r2;
	mad.lo.s32 	%r35, %r21, %r3, %r34;
	mad.lo.s32 	%r36, %r6, %r1, %r35;
	mul.wide.s32 	%rd11, %r36, 4;
	add.s64 	%rd12, %rd10, %rd11;
	st.global.f32 	[%rd12], %f200;
	ret;

}
	// .globl	_Z15matrixMul_naivePfS_S_ii
.visible .entry _Z15matrixMul_naivePfS_S_ii(
	.param .u64 .ptr .align 1 _Z15matrixMul_naivePfS_S_ii_param_0,
	.param .u64 .ptr .align 1 _Z15matrixMul_naivePfS_S_ii_param_1,
	.param .u64 .ptr .align 1 _Z15matrixMul_naivePfS_S_ii_param_2,
	.param .u32 _Z15matrixMul_naivePfS_S_ii_param_3,
	.param .u32 _Z15matrixMul_naivePfS_S_ii_param_4
)
{
	.reg .pred 	%p<10>;
	.reg .b32 	%r<40>;
	.reg .b32 	%f<68>;
	.reg .b64 	%rd<53>;

	ld.param.u64 	%rd6, [_Z15matrixMul_naivePfS_S_ii_param_0];
	ld.param.u64 	%rd7, [_Z15matrixMul_naivePfS_S_ii_param_1];
	ld.param.u64 	%rd8, [_Z15matrixMul_naivePfS_S_ii_param_2];
	ld.param.u32 	%r18, [_Z15matrixMul_naivePfS_S_ii_param_3];
	ld.param.u32 	%r19, [_Z15matrixMul_naivePfS_S_ii_param_4];
	cvta.to.global.u64 	%rd1, %rd8;
	cvta.to.global.u64 	%rd2, %rd7;
	mov.u32 	%r20, %ctaid.x;
	mov.u32 	%r21, %ctaid.y;
	mov.u32 	%r22, %tid.x;
	mov.u32 	%r23, %tid.y;
	mov.u32 	%r24, %ntid.y;
	mad.lo.s32 	%r1, %r21, %r24, %r23;
	mov.u32 	%r25, %ntid.x;
	mad.lo.s32 	%r2, %r20, %r25, %r22;
	setp.lt.s32 	%p1, %r18, 1;
	mov.f32 	%f67, 0f00000000;
	@%p1 bra 	$L__BB2_12;
	mul.lo.s32 	%r3, %r18, %r1;
	and.b32  	%r4, %r18, 7;
	setp.lt.u32 	%p2, %r18, 8;
	mov.f32 	%f67, 0f00000000;
	mov.b32 	%r38, 0;
	@%p2 bra 	$L__BB2_4;
	and.b32  	%r38, %r18, 2147483640;
	neg.s32 	%r36, %r38;
	shl.b32 	%r7, %r19, 3;
	mul.wide.u32 	%rd9, %r3, 4;
	add.s64 	%rd10, %rd9, %rd2;
	add.s64 	%rd52, %rd10, 16;
	mov.f32 	%f67, 0f00000000;
	mul.wide.s32 	%rd13, %r19, 4;
	mov.u32 	%r35, %r2;
$L__BB2_3:
	.pragma "nounroll";
	ld.global.f32 	%f17, [%rd52+-16];
	mul.wide.s32 	%rd11, %r35, 4;
	add.s64 	%rd12, %rd1, %rd11;
	ld.global.f32 	%f18, [%rd12];
	fma.rn.f32 	%f19, %f17, %f18, %f67;
	ld.global.f32 	%f20, [%rd52+-12];
	add.s64 	%rd14, %rd12, %rd13;
	ld.global.f32 	%f21, [%rd14];
	fma.rn.f32 	%f22, %f20, %f21, %f19;
	ld.global.f32 	%f23, [%rd52+-8];
	add.s64 	%rd15, %rd14, %rd13;
	ld.global.f32 	%f24, [%rd15];
	fma.rn.f32 	%f25, %f23, %f24, %f22;
	ld.global.f32 	%f26, [%rd52+-4];
	add.s64 	%rd16, %rd15, %rd13;
	ld.global.f32 	%f27, [%rd16];
	fma.rn.f32 	%f28, %f26, %f27, %f25;
	ld.global.f32 	%f29, [%rd52];
	add.s64 	%rd17, %rd16, %rd13;
	ld.global.f32 	%f30, [%rd17];
	fma.rn.f32 	%f31, %f29, %f30, %f28;
	ld.global.f32 	%f32, [%rd52+4];
	add.s64 	%rd18, %rd17, %rd13;
	ld.global.f32 	%f33, [%rd18];
	fma.rn.f32 	%f34, %f32, %f33, %f31;
	ld.global.f32 	%f35, [%rd52+8];
	add.s64 	%rd19, %rd18, %rd13;
	ld.global.f32 	%f36, [%rd19];
	fma.rn.f32 	%f37, %f35, %f36, %f34;
	ld.global.f32 	%f38, [%rd52+12];
	add.s64 	%rd20, %rd19, %rd13;
	ld.global.f32 	%f39, [%rd20];
	fma.rn.f32 	%f67, %f38, %f39, %f37;
	add.s32 	%r36, %r36, 8;
	add.s32 	%r35, %r35, %r7;
	add.s64 	%rd52, %rd52, 32;
	setp.ne.s32 	%p3, %r36, 0;
	@%p3 bra 	$L__BB2_3;
$L__BB2_4:
	setp.eq.s32 	%p4, %r4, 0;
	@%p4 bra 	$L__BB2_12;
	and.b32  	%r13, %r18, 3;
	setp.lt.u32 	%p5, %r4, 4;
	@%p5 bra 	$L__BB2_7;
	add.s32 	%r27, %r38, %r3;
	mul.wide.u32 	%rd21, %r27, 4;
	add.s64 	%rd22, %rd2, %rd21;
	ld.global.f32 	%f41, [%rd22];
	mad.lo.s32 	%r28, %r38, %r19, %r2;
	mul.wide.s32 	%rd23, %r28, 4;
	add.s64 	%rd24, %rd1, %rd23;
	ld.global.f32 	%f42, [%rd24];
	fma.rn.f32 	%f43, %f41, %f42, %f67;
	cvt.u64.u32 	%rd25, %r3;
	cvt.u64.u32 	%rd26, %r38;
	add.s64 	%rd27, %rd26, %rd25;
	shl.b64 	%rd28, %rd27, 2;
	add.s64 	%rd29, %rd2, %rd28;
	ld.global.f32 	%f44, [%rd29+4];
	mul.wide.s32 	%rd30, %r19, 4;
	add.s64 	%rd31, %rd24, %rd30;
	ld.global.f32 	%f45, [%rd31];
	fma.rn.f32 	%f46, %f44, %f45, %f43;
	ld.global.f32 	%f47, [%rd29+8];
	add.s64 	%rd32, %rd31, %rd30;
	ld.global.f32 	%f48, [%rd32];
	fma.rn.f32 	%f49, %f47, %f48, %f46;
	ld.global.f32 	%f50, [%rd29+12];
	add.s64 	%rd33, %rd32, %rd30;
	ld.global.f32 	%f51, [%rd33];
	fma.rn.f32 	%f67, %f50, %f51, %f49;
	add.s32 	%r38, %r38, 4;
$L__BB2_7:
	setp.eq.s32 	%p6, %r13, 0;
	@%p6 bra 	$L__BB2_12;
	setp.eq.s32 	%p7, %r13, 1;
	@%p7 bra 	$L__BB2_10;
	add.s32 	%r29, %r38, %r3;
	mul.wide.u32 	%rd34, %r29, 4;
	add.s64 	%rd35, %rd2, %rd34;
	ld.global.f32 	%f53, [%rd35];
	mad.lo.s32 	%r30, %r38, %r19, %r2;
	mul.wide.s32 	%rd36, %r30, 4;
	add.s64 	%rd37, %rd1, %rd36;
	ld.global.f32 	%f54, [%rd37];
	fma.rn.f32 	%f55, %f53, %f54, %f67;
	cvt.u64.u32 	%rd38, %r3;
	cvt.u64.u32 	%rd39, %r38;
	add.s64 	%rd40, %rd39, %rd38;
	shl.b64 	%rd41, %rd40, 2;
	add.s64 	%rd42, %rd2, %rd41;
	ld.global.f32 	%f56, [%rd42+4];
	mul.wide.s32 	%rd43, %r19, 4;
	add.s64 	%rd44, %rd37, %rd43;
	ld.global.f32 	%f57, [%rd44];
	fma.rn.f32 	%f67, %f56, %f57, %f55;
	add.s32 	%r38, %r38, 2;
$L__BB2_10:
	and.b32  	%r31, %r18, 1;
	setp.eq.b32 	%p8, %r31, 1;
	not.pred 	%p9, %p8;
	@%p9 bra 	$L__BB2_12;
	add.s32 	%r32, %r38, %r3;
	mul.wide.u32 	%rd45, %r32, 4;
	add.s64 	%rd46, %rd2, %rd45;
	ld.global.f32 	%f58, [%rd46];
	mad.lo.s32 	%r33, %r38, %r19, %r2;
	mul.wide.s32 	%rd47, %r33, 4;
	add.s64 	%rd48, %rd1, %rd47;
	ld.global.f32 	%f59, [%rd48];
	fma.rn.f32 	%f67, %f58, %f59, %f67;
$L__BB2_12:
	cvta.to.global.u64 	%rd49, %rd6;
	mad.lo.s32 	%r34, %r19, %r1, %r2;
	mul.wide.s32 	%rd50, %r34, 4;
	add.s64 	%rd51, %rd49, %rd50;
	st.global.f32 	[%rd51], %f67;
	ret;

}


// ===== COMPILED SASS (sm_100) =====

	.target	sm_100

	.elftype	@"ET_EXEC"


//--------------------- .note.nv.tkinfo           --------------------------
	.section	.note.nv.tkinfo,"",@"SHT_NOTE"
	.sectionflags	@"SHF_NOTE_NV_TKINFO"
	.tkinfo
        /*0018*/ 	.word	0x00000002
        /*0030*/ 	.string	""
        /*0030*/ 	.string	"ptxas"
        /*0030*/ 	.string	"Cuda compilation tools, release 13.0, V13.0.88"
        /*0030*/ 	.string	"Build cuda_13.0.r13.0/compiler.36424714_0"
        /*0030*/ 	.string	"-arch sm_100 -m 64 "



//--------------------- .note.nv.cuinfo           --------------------------
	.section	.note.nv.cuinfo,"",@"SHT_NOTE"
	.sectionflags	@"SHF_NOTE_NV_CUINFO"
        /*0018*/ 	.short	0x0002
        /*001a*/ 	.short	0x0064
        /*001c*/ 	.short	0x0082
	.zero		2


//--------------------- .nv.info                  --------------------------
	.section	.nv.info,"",@"SHT_CUDA_INFO"
	.align	4


	//----- nvinfo : EIATTR_REGCOUNT
	.align		4
        /*0000*/ 	.byte	0x04, 0x2f
        /*0002*/ 	.short	(.L_1 - .L_0)
	.align		4
.L_0:
        /*0004*/ 	.word	index@(_Z20matrixMul_coalescingPfS_S_ii)
        /*0008*/ 	.word	0x0000002a


	//----- nvinfo : EIATTR_FRAME_SIZE
	.align		4
.L_1:
        /*000c*/ 	.byte	0x04, 0x11
        /*000e*/ 	.short	(.L_3 - .L_2)
	.align		4
.L_2:
        /*0010*/ 	.word	index@(_Z20matrixMul_coalescingPfS_S_ii)
        /*0014*/ 	.word	0x00000000


	//----- nvinfo : EIATTR_REGCOUNT
	.align		4
.L_3:
        /*0018*/ 	.byte	0x04, 0x2f
        /*001a*/ 	.short	(.L_5 - .L_4)
	.align		4
.L_4:
        /*001c*/ 	.word	index@(_Z16matrixMul_tilingPfS_S_ii)
        /*0020*/ 	.word	0x00000020


	//----- nvinfo : EIATTR_FRAME_SIZE
	.align		4
.L_5:
        /*0024*/ 	.byte	0x04, 0x11
        /*0026*/ 	.short	(.L_7 - .L_6)
	.align		4
.L_6:
        /*0028*/ 	.word	index@(_Z16matrixMul_tilingPfS_S_ii)
        /*002c*/ 	.word	0x00000000


	//----- nvinfo : EIATTR_REGCOUNT
	.align		4
.L_7:
        /*0030*/ 	.byte	0x04, 0x2f
        /*0032*/ 	.short	(.L_9 - .L_8)
	.align		4
.L_8:
        /*0034*/ 	.word	index@(_Z15matrixMul_naivePfS_S_ii)
        /*0038*/ 	.word	0x00000020


	//----- nvinfo : EIATTR_FRAME_SIZE
	.align		4
.L_9:
        /*003c*/ 	.byte	0x04, 0x11
        /*003e*/ 	.short	(.L_11 - .L_10)
	.align		4
.L_10:
        /*0040*/ 	.word	index@(_Z15matrixMul_naivePfS_S_ii)
        /*0044*/ 	.word	0x00000000


	//----- nvinfo : EIATTR_MIN_STACK_SIZE
	.align		4
.L_11:
        /*0048*/ 	.byte	0x04, 0x12
        /*004a*/ 	.short	(.L_13 - .L_12)
	.align		4
.L_12:
        /*004c*/ 	.word	index@(_Z15matrixMul_naivePfS_S_ii)
        /*0050*/ 	.word	0x00000000


	//----- nvinfo : EIATTR_MIN_STACK_SIZE
	.align		4
.L_13:
        /*0054*/ 	.byte	0x04, 0x12
        /*0056*/ 	.short	(.L_15 - .L_14)
	.align		4
.L_14:
        /*0058*/ 	.word	index@(_Z16matrixMul_tilingPfS_S_ii)
        /*005c*/ 	.word	0x00000000


	//----- nvinfo : EIATTR_MIN_STACK_SIZE
	.align		4
.L_15:
        /*0060*/ 	.byte	0x04, 0x12
        /*0062*/ 	.short	(.L_17 - .L_16)
	.align		4
.L_16:
        /*0064*/ 	.word	index@(_Z20matrixMul_coalescingPfS_S_ii)
        /*0068*/ 	.word	0x00000000
.L_17:


//--------------------- .nv.compat                --------------------------
	.section	.nv.compat,"",@"SHT_CUDA_COMPAT_INFO"
	.align	4
        /*0000*/ 	.byte	0x02, 0x09, 0x00, 0x00, 0x02, 0x02, 0x01, 0x00, 0x02, 0x05, 0x05, 0x00, 0x03, 0x07, 0x01, 0x01
        /*0010*/ 	.byte	0x02, 0x03, 0x00, 0x00, 0x02, 0x06, 0x01, 0x00, 0x04, 0x0b, 0x08, 0x00, 0x09, 0x00, 0x00, 0x00
        /*0020*/ 	.byte	0x00, 0x00, 0x00, 0x00


//--------------------- .nv.info._Z15matrixMul_naivePfS_S_ii --------------------------
	.section	.nv.info._Z15matrixMul_naivePfS_S_ii,"",@"SHT_CUDA_INFO"
	.sectionflags	@""
	.align	4


	//----- nvinfo : EIATTR_CUDA_API_VERSION
	.align		4
        /*0000*/ 	.byte	0x04, 0x37
        /*0002*/ 	.short	(.L_19 - .L_18)
.L_18:
        /*0004*/ 	.word	0x00000082


	//----- nvinfo : EIATTR_KPARAM_INFO
	.align		4
.L_19:
        /*0008*/ 	.byte	0x04, 0x17
        /*000a*/ 	.short	(.L_21 - .L_20)
.L_20:
        /*000c*/ 	.word	0x00000000
        /*0010*/ 	.short	0x0004
        /*0012*/ 	.short	0x001c
        /*0014*/ 	.byte	0x00, 0xf0, 0x11, 0x00


	//----- nvinfo : EIATTR_KPARAM_INFO
	.align		4
.L_21:
        /*0018*/ 	.byte	0x04, 0x17
        /*001a*/ 	.short	(.L_23 - .L_22)
.L_22:
        /*001c*/ 	.word	0x00000000
        /*0020*/ 	.short	0x0003
        /*0022*/ 	.short	0x0018
        /*0024*/ 	.byte	0x00, 0xf0, 0x11, 0x00


	//----- nvinfo : EIATTR_KPARAM_INFO
	.align		4
.L_23:
        /*0028*/ 	.byte	0x04, 0x17
        /*002a*/ 	.short	(.L_25 - .L_24)
.L_24:
        /*002c*/ 	.word	0x00000000
        /*0030*/ 	.short	0x0002
        /*0032*/ 	.short	0x0010
        /*0034*/ 	.byte	0x00, 0xf5, 0x21, 0x00


	//----- nvinfo : EIATTR_KPARAM_INFO
	.align		4
.L_25:
        /*0038*/ 	.byte	0x04, 0x17
        /*003a*/ 	.short	(.L_27 - .L_26)
.L_26:
        /*003c*/ 	.word	0x00000000
        /*0040*/ 	.short	0x0001
        /*0042*/ 	.short	0x0008
        /*0044*/ 	.byte	0x00, 0xf5, 0x21, 0x00


	//----- nvinfo : EIATTR_KPARAM_INFO
	.align		4
.L_27:
        /*0048*/ 	.byte	0x04, 0x17
        /*004a*/ 	.short	(.L_29 - .L_28)
.L_28:
        /*004c*/ 	.word	0x00000000
        /*0050*/ 	.short	0x0000
        /*0052*/ 	.short	0x0000
        /*0054*/ 	.byte	0x00, 0xf5, 0x21, 0x00


	//----- nvinfo : EIATTR_SPARSE_MMA_MASK
	.align		4
.L_29:
        /*0058*/ 	.byte	0x03, 0x50
        /*005a*/ 	.short	0x0000


	//----- nvinfo : EIATTR_MAXREG_COUNT
	.align		4
        /*005c*/ 	.byte	0x03, 0x1b
        /*005e*/ 	.short	0x00ff


	//----- nvinfo : EIATTR_MERCURY_ISA_VERSION
	.align		4
        /*0060*/ 	.byte	0x03, 0x5f
        /*0062*/ 	.short	0x0101


	//----- nvinfo : EIATTR_VRC_CTA_INIT_COUNT
	.align		4
        /*0064*/ 	.byte	0x02, 0x4a
	.zero		1
	.zero		1


	//----- nvinfo : EIATTR_EXIT_INSTR_OFFSETS
	.align		4
        /*0068*/ 	.byte	0x04, 0x1c
        /*006a*/ 	.short	(.L_31 - .L_30)


	//   ....[0]....
.L_30:
        /*006c*/ 	.word	0x00000900


	//----- nvinfo : EIATTR_CBANK_PARAM_SIZE
	.align		4
.L_31:
        /*0070*/ 	.byte	0x03, 0x19
        /*0072*/ 	.short	0x0020


	//----- nvinfo : EIATTR_PARAM_CBANK
	.align		4
        /*0074*/ 	.byte	0x04, 0x0a
        /*0076*/ 	.short	(.L_33 - .L_32)
	.align		4
.L_32:
        /*0078*/ 	.word	index@(.nv.constant0._Z15matrixMul_naivePfS_S_ii)
        /*007c*/ 	.short	0x0380
        /*007e*/ 	.short	0x0020


	//----- nvinfo : EIATTR_SW_WAR
	.align		4
.L_33:
        /*0080*/ 	.byte	0x04, 0x36
        /*0082*/ 	.short	(.L_35 - .L_34)
.L_34:
        /*0084*/ 	.word	0x00000008
.L_35:


//--------------------- .nv.info._Z16matrixMul_tilingPfS_S_ii --------------------------
	.section	.nv.info._Z16matrixMul_tilingPfS_S_ii,"",@"SHT_CUDA_INFO"
	.sectionflags	@""
	.align	4


	//----- nvinfo : EIATTR_CUDA_API_VERSION
	.align		4
        /*0000*/ 	.byte	0x04, 0x37
        /*0002*/ 	.short	(.L_37 - .L_36)
.L_36:
        /*0004*/ 	.word	0x00000082


	//----- nvinfo : EIATTR_KPARAM_INFO
	.align		4
.L_37:
        /*0008*/ 	.byte	0x04, 0x17
        /*000a*/ 	.short	(.L_39 - .L_38)
.L_38:
        /*000c*/ 	.word	0x00000000
        /*0010*/ 	.short	0x0004
        /*0012*/ 	.short	0x001c
        /*0014*/ 	.byte	0x00, 0xf0, 0x11, 0x00


	//----- nvinfo : EIATTR_KPARAM_INFO
	.align		4
.L_39:
        /*0018*/ 	.byte	0x04, 0x17
        /*001a*/ 	.short	(.L_41 - .L_40)
.L_40:
        /*001c*/ 	.word	0x00000000
        /*0020*/ 	.short	0x0003
        /*0022*/ 	.short	0x0018
        /*0024*/ 	.byte	0x00, 0xf0, 0x11, 0x00


	//----- nvinfo : EIATTR_KPARAM_INFO
	.align		4
.L_41:
        /*0028*/ 	.byte	0x04, 0x17
        /*002a*/ 	.short	(.L_43 - .L_42)
.L_42:
        /*002c*/ 	.word	0x00000000
        /*0030*/ 	.short	0x0002
        /*0032*/ 	.short	0x0010
        /*0034*/ 	.byte	0x00, 0xf5, 0x21, 0x00


	//----- nvinfo : EIATTR_KPARAM_INFO
	.align		4
.L_43:
        /*0038*/ 	.byte	0x04, 0x17
        /*003a*/ 	.short	(.L_45 - .L_44)
.L_44:
        /*003c*/ 	.word	0x00000000
        /*0040*/ 	.short	0x0001
        /*0042*/ 	.short	0x0008
        /*0044*/ 	.byte	0x00, 0xf5, 0x21, 0x00


	//----- nvinfo : EIATTR_KPARAM_INFO
	.align		4
.L_45:
        /*0048*/ 	.byte	0x04, 0x17
        /*004a*/ 	.short	(.L_47 - .L_46)
.L_46:
        /*004c*/ 	.word	0x00000000
        /*0050*/ 	.short	0x0000
        /*0052*/ 	.short	0x0000
        /*0054*/ 	.byte	0x00, 0xf5, 0x21, 0x00


	//----- nvinfo : EIATTR_SPARSE_MMA_MASK
	.align		4
.L_47:
        /*0058*/ 	.byte	0x03, 0x50
        /*005a*/ 	.short	0x0000


	//----- nvinfo : EIATTR_MAXREG_COUNT
	.align		4
        /*005c*/ 	.byte	0x03, 0x1b
        /*005e*/ 	.short	0x00ff


	//----- nvinfo : EIATTR_NUM_BARRIERS
	.align		4
        /*0060*/ 	.byte	0x02, 0x4c
        /*0062*/ 	.byte	0x01
	.zero		1


	//----- nvinfo : EIATTR_MERCURY_ISA_VERSION
	.align		4
        /*0064*/ 	.byte	0x03, 0x5f
        /*0066*/ 	.short	0x0101


	//----- nvinfo : EIATTR_VRC_CTA_INIT_COUNT
	.align		4
        /*0068*/ 	.byte	0x02, 0x4a
	.zero		1
	.zero		1


	//----- nvinfo : EIATTR_EXIT_INSTR_OFFSETS
	.align		4
        /*006c*/ 	.byte	0x04, 0x1c
        /*006e*/ 	.short	(.L_49 - .L_48)


	//   ....[0]....
.L_48:
        /*0070*/ 	.word	0x00000c20


	//----- nvinfo : EIATTR_CBANK_PARAM_SIZE
	.align		4
.L_49:
        /*0074*/ 	.byte	0x03, 0x19
        /*0076*/ 	.short	0x0020


	//----- nvinfo : EIATTR_PARAM_CBANK
	.align		4
        /*0078*/ 	.byte	0x04, 0x0a
        /*007a*/ 	.short	(.L_51 - .L_50)
	.align		4
.L_50:
        /*007c*/ 	.word	index@(.nv.constant0._Z16matrixMul_tilingPfS_S_ii)
        /*0080*/ 	.short	0x0380
        /*0082*/ 	.short	0x0020


	//----- nvinfo : EIATTR_SW_WAR
	.align		4
.L_51:
        /*0084*/ 	.byte	0x04, 0x36
        /*0086*/ 	.short	(.L_53 - .L_52)
.L_52:
        /*0088*/ 	.word	0x00000008
.L_53:


//--------------------- .nv.info._Z20matrixMul_coalescingPfS_S_ii --------------------------
	.section	.nv.info._Z20matrixMul_coalescingPfS_S_ii,"",@"SHT_CUDA_INFO"
	.sectionflags	@""
	.align	4


	//----- nvinfo : EIATTR_CUDA_API_VERSION
	.align		4
        /*0000*/ 	.byte	0x04, 0x37
        /*0002*/ 	.short	(.L_55 - .L_54)
.L_54:
        /*0004*/ 	.word	0x00000082


	//----- nvinfo : EIATTR_KPARAM_INFO
	.align		4
.L_55:
        /*0008*/ 	.byte	0x04, 0x17
        /*000a*/ 	.short	(.L_57 - .L_56)
.L_56:
        /*000c*/ 	.word	0x00000000
        /*0010*/ 	.short	0x0004
        /*0012*/ 	.short	0x001c
        /*0014*/ 	.byte	0x00, 0xf0, 0x11, 0x00


	//----- nvinfo : EIATTR_KPARAM_INFO
	.align		4
.L_57:
        /*0018*/ 	.byte	0x04, 0x17
        /*001a*/ 	.short	(.L_59 - .L_58)
.L_58:
        /*001c*/ 	.word	0x00000000
        /*0020*/ 	.short	0x0003
        /*0022*/ 	.short	0x0018
        /*0024*/ 	.byte	0x00, 0xf0, 0x11, 0x00


	//----- nvinfo : EIATTR_KPARAM_INFO
	.align		4
.L_59:
        /*0028*/ 	.byte	0x04, 0x17
        /*002a*/ 	.short	(.L_61 - .L_60)
.L_60:
        /*002c*/ 	.word	0x00000000
        /*0030*/ 	.short	0x0002
        /*0032*/ 	.short	0x0010
        /*0034*/ 	.byte	0x00, 0xf5, 0x21, 0x00


	//----- nvinfo : EIATTR_KPARAM_INFO
	.align		4
.L_61:
        /*0038*/ 	.byte	0x04, 0x17
        /*003a*/ 	.short	(.L_63 - .L_62)
.L_62:
        /*003c*/ 	.word	0x00000000
        /*0040*/ 	.short	0x0001
        /*0042*/ 	.short	0x0008
        /*0044*/ 	.byte	0x00, 0xf5, 0x21, 0x00


	//----- nvinfo : EIATTR_KPARAM_INFO
	.align		4
.L_63:
        /*0048*/ 	.byte	0x04, 0x17
        /*004a*/ 	.short	(.L_65 - .L_64)
.L_64:
        /*004c*/ 	.word	0x00000000
        /*0050*/ 	.short	0x0000
        /*0052*/ 	.short	0x0000
        /*0054*/ 	.byte	0x00, 0xf5, 0x21, 0x00


	//----- nvinfo : EIATTR_SPARSE_MMA_MASK
	.align		4
.L_65:
        /*0058*/ 	.byte	0x03, 0x50
        /*005a*/ 	.short	0x0000


	//----- nvinfo : EIATTR_MAXREG_COUNT
	.align		4
        /*005c*/ 	.byte	0x03, 0x1b
        /*005e*/ 	.short	0x00ff


	//----- nvinfo : EIATTR_NUM_BARRIERS
	.align		4
        /*0060*/ 	.byte	0x02, 0x4c
        /*0062*/ 	.byte	0x01
	.zero		1


	//----- nvinfo : EIATTR_MERCURY_ISA_VERSION
	.align		4
        /*0064*/ 	.byte	0x03, 0x5f
        /*0066*/ 	.short	0x0101


	//----- nvinfo : EIATTR_VRC_CTA_INIT_COUNT
	.align		4
        /*0068*/ 	.byte	0x02, 0x4a
	.zero		1
	.zero		1


	//----- nvinfo : EIATTR_EXIT_INSTR_OFFSETS
	.align		4
        /*006c*/ 	.byte	0x04, 0x1c
        /*006e*/ 	.short	(.L_67 - .L_66)


	//   ....[0]....
.L_66:
        /*0070*/ 	.word	0x00000910


	//----- nvinfo : EIATTR_CBANK_PARAM_SIZE
	.align		4
.L_67:
        /*0074*/ 	.byte	0x03, 0x19
        /*0076*/ 	.short	0x0020


	//----- nvinfo : EIATTR_PARAM_CBANK
	.align		4
        /*0078*/ 	.byte	0x04, 0x0a
        /*007a*/ 	.short	(.L_69 - .L_68)
	.align		4
.L_68:
        /*007c*/ 	.word	index@(.nv.constant0._Z20matrixMul_coalescingPfS_S_ii)
        /*0080*/ 	.short	0x0380
        /*0082*/ 	.short	0x0020


	//----- nvinfo : EIATTR_SW_WAR
	.align		4
.L_69:
        /*0084*/ 	.byte	0x04, 0x36
        /*0086*/ 	.short	(.L_71 - .L_70)
.L_70:
        /*0088*/ 	.word	0x00000008
.L_71:


//--------------------- .nv.callgraph             --------------------------
	.section	.nv.callgraph,"",@"SHT_CUDA_CALLGRAPH"
	.align	4
	.sectionentsize	8
	.align		4
        /*0000*/ 	.word	0x00000000
	.align		4
        /*0004*/ 	.word	0xffffffff
	.align		4
        /*0008*/ 	.word	0x00000000
	.align		4
        /*000c*/ 	.word	0xfffffffe
	.align		4
        /*0010*/ 	.word	0x00000000
	.align		4
        /*0014*/ 	.word	0xfffffffd
	.align		4
        /*0018*/ 	.word	0x00000000
	.align		4
        /*001c*/ 	.word	0xfffffffc


//--------------------- .text._Z15matrixMul_naivePfS_S_ii --------------------------
	.section	.text._Z15matrixMul_naivePfS_S_ii,"ax",@progbits
	.align	128
        .global         _Z15matrixMul_naivePfS_S_ii
        .type           _Z15matrixMul_naivePfS_S_ii,@function
        .size           _Z15matrixMul_naivePfS_S_ii,(.L_x_12 - _Z15matrixMul_naivePfS_S_ii)
        .other          _Z15matrixMul_naivePfS_S_ii,@"STO_CUDA_ENTRY STV_DEFAULT"
_Z15matrixMul_naivePfS_S_ii:
.text._Z15matrixMul_naivePfS_S_ii:
[----:B------:R-:W-:Y:S01]  /*0000*/  LDC R1, c[0x0][0x37c] ;  /* 0x0000df00ff017b82 */ /* 0x000fe20000000800 */
[----:B------:R-:W0:Y:S01]  /*0010*/  S2R R0, SR_TID.Y ;  /* 0x0000000000007919 */ /* 0x000e220000002200 */
[----:B------:R-:W1:Y:S06]  /*0020*/  LDCU UR5, c[0x0][0x398] ;  /* 0x00007300ff0577ac */ /* 0x000e6c0008000800 */
[----:B------:R-:W0:Y:S01]  /*0030*/  LDC R3, c[0x0][0x364] ;  /* 0x0000d900ff037b82 */ /* 0x000e220000000800 */
[----:B------:R-:W-:Y:S01]  /*0040*/  HFMA2 R17, -RZ, RZ, 0, 0 ;  /* 0x00000000ff117431 */ /* 0x000fe200000001ff */
[----:B------:R-:W2:Y:S01]  /*0050*/  S2R R15, SR_TID.X ;  /* 0x00000000000f7919 */ /* 0x000ea20000002100 */
[----:B------:R-:W3:Y:S05]  /*0060*/  LDCU.64 UR8, c[0x0][0x358] ;  /* 0x00006b00ff0877ac */ /* 0x000eea0008000a00 */
[----:B------:R-:W-:Y:S08]  /*0070*/  S2UR UR4, SR_CTAID.X ;  /* 0x00000000000479c3 */ /* 0x000ff00000002500 */
[----:B------:R-:W0:Y:S01]  /*0080*/  S2UR UR6, SR_CTAID.Y ;  /* 0x00000000000679c3 */ /* 0x000e220000002600 */
[----:B-1----:R-:W-:-:S07]  /*0090*/  UISETP.GE.AND UP0, UPT, UR5, 0x1, UPT ;  /* 0x000000010500788c */ /* 0x002fce000bf06270 */
[----:B------:R-:W2:Y:S01]  /*00a0*/  LDC R2, c[0x0][0x360] ;  /* 0x0000d800ff027b82 */ /* 0x000ea20000000800 */
[----:B0-----:R-:W-:Y:S02]  /*00b0*/  IMAD R0, R3, UR6, R0 ;  /* 0x0000000603007c24 */ /* 0x001fe4000f8e0200 */
[----:B--2---:R-:W-:Y:S01]  /*00c0*/  IMAD R15, R2, UR4, R15 ;  /* 0x00000004020f7c24 */ /* 0x004fe2000f8e020f */
[----:B---3--:R-:W-:Y:S06]  /*00d0*/  BRA.U !UP0, `(.L_x_0) ;  /* 0x0000000508f47547 */ /* 0x008fec000b800000 */
[----:B------:R-:W-:Y:S02]  /*00e0*/  UISETP.GE.U32.AND UP1, UPT, UR5, 0x8, UPT ;  /* 0x000000080500788c */ /* 0x000fe4000bf26070 */
[----:B------:R-:W-:Y:S01]  /*00f0*/  IMAD R14, R0, UR5, RZ ;  /* 0x00000005000e7c24 */ /* 0x000fe2000f8e02ff */
[----:B------:R-:W-:Y:S01]  /*0100*/  ULOP3.LUT UR6, UR5, 0x7, URZ, 0xc0, !UPT ;  /* 0x0000000705067892 */ /* 0x000fe2000f8ec0ff */
[----:B------:R-:W-:Y:S01]  /*0110*/  MOV R17, RZ ;  /* 0x000000ff00117202 */ /* 0x000fe20000000f00 */
[----:B------:R-:W-:Y:S02]  /*0120*/  UMOV UR4, URZ ;  /* 0x000000ff00047c82 */ /* 0x000fe40008000000 */
[----:B------:R-:W-:Y:S02]  /*0130*/  UISETP.NE.AND UP0, UPT, UR6, URZ, UPT ;  /* 0x000000ff0600728c */ /* 0x000fe4000bf05270 */
[----:B------:R-:W-:Y:S09]  /*0140*/  BRA.U !UP1, `(.L_x_1) ;  /* 0x0000000109c47547 */ /* 0x000ff2000b800000 */
[----:B------:R-:W0:Y:S01]  /*0150*/  LDC.64 R2, c[0x0][0x388] ;  /* 0x0000e200ff027b82 */ /* 0x000e220000000a00 */
[----:B------:R-:W-:Y:S01]  /*0160*/  ULOP3.LUT UR4, UR5, 0x7ffffff8, URZ, 0xc0, !UPT ;  /* 0x7ffffff805047892 */ /* 0x000fe2000f8ec0ff */
[----:B------:R-:W-:Y:S02]  /*0170*/  MOV R17, RZ ;  /* 0x000000ff00117202 */ /* 0x000fe40000000f00 */
[----:B------:R-:W-:Y:S01]  /*0180*/  MOV R16, R15 ;  /* 0x0000000f00107202 */ /* 0x000fe20000000f00 */
[----:B------:R-:W-:Y:S01]  /*0190*/  UIADD3 UR7, UPT, UPT, -UR4, URZ, URZ ;  /* 0x000000ff04077290 */ /* 0x000fe2000fffe1ff */
[----:B0-----:R-:W-:-:S03]  /*01a0*/  IMAD.WIDE.U32 R2, R14, 0x4, R2 ;  /* 0x000000040e027825 */ /* 0x001fc600078e0002 */
[----:B------:R-:W-:-:S04]  /*01b0*/  IADD3 R4, P0, PT, R2, 0x10, RZ ;  /* 0x0000001002047810 */ /* 0x000fc80007f1e0ff */
[----:B------:R-:W-:-:S09]  /*01c0*/  IADD3.X R3, PT, PT, RZ, R3, RZ, P0, !PT ;  /* 0x00000003ff037210 */ /* 0x000fd200007fe4ff */
.L_x_2:
[----:B------:R-:W0:Y:S01]  /*01d0*/  LDC.64 R10, c[0x0][0x390] ;  /* 0x0000e400ff0a7b82 */ /* 0x000e220000000a00 */
[----:B------:R-:W-:-:S05]  /*01e0*/  MOV R2, R4 ;  /* 0x0000000400027202 */ /* 0x000fca0000000f00 */
[----:B------:R-:W2:Y:S02]  /*01f0*/  LDG.E R18, desc[UR8][R2.64+-0x10] ;  /* 0xfffff00802127981 */ /* 0x000ea4000c1e1900 */
[----:B------:R-:W1:Y:S02]  /*0200*/  LDC R19, c[0x0][0x39c] ;  /* 0x0000e700ff137b82 */ /* 0x000e640000000800 */
[----:B------:R-:W3:Y:S04]  /*0210*/  LDG.E R22, desc[UR8][R2.64+-0xc] ;  /* 0xfffff40802167981 */ /* 0x000ee8000c1e1900 */
[----:B------:R-:W4:Y:S04]  /*0220*/  LDG.E R23, desc[UR8][R2.64+-0x8] ;  /* 0xfffff80802177981 */ /* 0x000f28000c1e1900 */
[----:B------:R-:W5:Y:S04]  /*0230*/  LDG.E R25, desc[UR8][R2.64+-0x4] ;  /* 0xfffffc0802197981 */ /* 0x000f68000c1e1900 */
[----:B------:R-:W5:Y:S01]  /*0240*/  LDG.E R26, desc[UR8][R2.64] ;  /* 0x00000008021a7981 */ /* 0x000f62000c1e1900 */
[----:B0-----:R-:W-:-:S05]  /*0250*/  IMAD.WIDE R10, R16, 0x4, R10 ;  /* 0x00000004100a7825 */ /* 0x001fca00078e020a */
[----:B------:R0:W2:Y:S01]  /*0260*/  LDG.E R20, desc[UR8][R10.64] ;  /* 0x000000080a147981 */ /* 0x0000a2000c1e1900 */
[----:B-1----:R-:W-:-:S05]  /*0270*/  IMAD.WIDE R28, R19, 0x4, R10 ;  /* 0x00000004131c7825 */ /* 0x002fca00078e020a */
[----:B------:R-:W3:Y:S01]  /*0280*/  LDG.E R21, desc[UR8][R28.64] ;  /* 0x000000081c157981 */ /* 0x000ee2000c1e1900 */
[----:B------:R-:W-:-:S05]  /*0290*/  IMAD.WIDE R12, R19, 0x4, R28 ;  /* 0x00000004130c7825 */ /* 0x000fca00078e021c */
[----:B------:R1:W4:Y:S01]  /*02a0*/  LDG.E R24, desc[UR8][R12.64] ;  /* 0x000000080c187981 */ /* 0x000322000c1e1900 */
[----:B------:R-:W-:-:S03]  /*02b0*/  IMAD.WIDE R8, R19, 0x4, R12 ;  /* 0x0000000413087825 */ /* 0x000fc600078e020c */
[----:B------:R-:W5:Y:S01]  /*02c0*/  LDG.E R28, desc[UR8][R2.64+0x4] ;  /* 0x00000408021c7981 */ /* 0x000f62000c1e1900 */
[----:B------:R-:W-:-:S03]  /*02d0*/  IMAD.WIDE R4, R19, 0x4, R8 ;  /* 0x0000000413047825 */ /* 0x000fc600078e0208 */
[----:B------:R-:W5:Y:S04]  /*02e0*/  LDG.E R29, desc[UR8][R2.64+0x8] ;  /* 0x00000808021d7981 */ /* 0x000f68000c1e1900 */
[----:B------:R-:W5:Y:S01]  /*02f0*/  LDG.E R8, desc[UR8][R8.64] ;  /* 0x0000000808087981 */ /* 0x000f62000c1e1900 */
[----:B------:R-:W-:-:S03]  /*0300*/  IMAD.WIDE R6, R19, 0x4, R4 ;  /* 0x0000000413067825 */ /* 0x000fc600078e0204 */
[----:B------:R1:W5:Y:S01]  /*0310*/  LDG.E R5, desc[UR8][R4.64] ;  /* 0x0000000804057981 */ /* 0x000362000c1e1900 */
[----:B0-----:R-:W-:-:S03]  /*0320*/  IMAD.WIDE R10, R19, 0x4, R6 ;  /* 0x00000004130a7825 */ /* 0x001fc600078e0206 */
[----:B------:R-:W5:Y:S01]  /*0330*/  LDG.E R7, desc[UR8][R6.64] ;  /* 0x0000000806077981 */ /* 0x000f62000c1e1900 */
[----:B-1----:R-:W-:-:S03]  /*0340*/  IMAD.WIDE R12, R19, 0x4, R10 ;  /* 0x00000004130c7825 */ /* 0x002fc600078e020a */
[----:B------:R-:W5:Y:S04]  /*0350*/  LDG.E R27, desc[UR8][R10.64] ;  /* 0x000000080a1b7981 */ /* 0x000f68000c1e1900 */
[----:B------:R0:W5:Y:S04]  /*0360*/  LDG.E R9, desc[UR8][R2.64+0xc] ;  /* 0x00000c0802097981 */ /* 0x000168000c1e1900 */
[----:B------:R-:W5:Y:S01]  /*0370*/  LDG.E R12, desc[UR8][R12.64] ;  /* 0x000000080c0c7981 */ /* 0x000f62000c1e1900 */
[----:B------:R-:W-:-:S04]  /*0380*/  UIADD3 UR7, UPT, UPT, UR7, 0x8, URZ ;  /* 0x0000000807077890 */ /* 0x000fc8000fffe0ff */
[----:B------:R-:W-:Y:S01]  /*0390*/  UISETP.NE.AND UP1, UPT, UR7, URZ, UPT ;  /* 0x000000ff0700728c */ /* 0x000fe2000bf25270 */
[----:B------:R-:W-:Y:S02]  /*03a0*/  IADD3 R4, P0, PT, R2, 0x20, RZ ;  /* 0x0000002002047810 */ /* 0x000fe40007f1e0ff */
[----:B------:R-:W-:Y:S02]  /*03b0*/  LEA R16, R19, R16, 0x3 ;  /* 0x0000001013107211 */ /* 0x000fe400078e18ff */
[----:B0-----:R-:W-:Y:S01]  /*03c0*/  IADD3.X R3, PT, PT, RZ, R3, RZ, P0, !PT ;  /* 0x00000003ff037210 */ /* 0x001fe200007fe4ff */
[----:B--2---:R-:W-:-:S04]  /*03d0*/  FFMA R17, R18, R20, R17 ;  /* 0x0000001412117223 */ /* 0x004fc80000000011 */
[----:B---3--:R-:W-:-:S04]  /*03e0*/  FFMA R22, R22, R21, R17 ;  /* 0x0000001516167223 */ /* 0x008fc80000000011 */
[----:B----4-:R-:W-:-:S04]  /*03f0*/  FFMA R22, R23, R24, R22 ;  /* 0x0000001817167223 */ /* 0x010fc80000000016 */
[----:B-----5:R-:W-:-:S04]  /*0400*/  FFMA R25, R25, R8, R22 ;  /* 0x0000000819197223 */ /* 0x020fc80000000016 */
[----:B------:R-:W-:-:S04]  /*0410*/  FFMA R5, R26, R5, R25 ;  /* 0x000000051a057223 */ /* 0x000fc80000000019 */
[----:B------:R-:W-:-:S04]  /*0420*/  FFMA R28, R28, R7, R5 ;  /* 0x000000071c1c7223 */ /* 0x000fc80000000005 */
[----:B------:R-:W-:-:S04]  /*0430*/  FFMA R28, R29, R27, R28 ;  /* 0x0000001b1d1c7223 */ /* 0x000fc8000000001c */
[----:B------:R-:W-:Y:S01]  /*0440*/  FFMA R17, R9, R12, R28 ;  /* 0x0000000c09117223 */ /* 0x000fe2000000001c */
[----:B------:R-:W-:Y:S06]  /*0450*/  BRA.U UP1, `(.L_x_2) ;  /* 0xfffffffd015c7547 */ /* 0x000fec000b83ffff */
.L_x_1:
[----:B------:R-:W-:Y:S05]  /*0460*/  BRA.U !UP0, `(.L_x_0) ;  /* 0x0000000508107547 */ /* 0x000fea000b800000 */
[----:B------:R-:W-:Y:S02]  /*0470*/  UISETP.GE.U32.AND UP0, UPT, UR6, 0x4, UPT ;  /* 0x000000040600788c */ /* 0x000fe4000bf06070 */
[----:B------:R-:W-:-:S04]  /*0480*/  ULOP3.LUT UR7, UR5, 0x3, URZ, 0xc0, !UPT ;  /* 0x0000000305077892 */ /* 0x000fc8000f8ec0ff */
[----:B------:R-:W-:-:S03]  /*0490*/  UISETP.NE.AND UP1, UPT, UR7, URZ, UPT ;  /* 0x000000ff0700728c */ /* 0x000fc6000bf25270 */
[----:B------:R-:W-:Y:S08]  /*04a0*/  BRA.U !UP0, `(.L_x_3) ;  /* 0x0000000108707547 */ /* 0x000ff0000b800000 */
[----:B------:R-:W0:Y:S01]  /*04b0*/  LDC R13, c[0x0][0x39c] ;  /* 0x0000e700ff0d7b82 */ /* 0x000e220000000800 */
[----:B------:R-:W1:Y:S01]  /*04c0*/  LDCU.64 UR10, c[0x0][0x388] ;  /* 0x00007100ff0a77ac */ /* 0x000e620008000a00 */
[C---:B------:R-:W-:Y:S02]  /*04d0*/  IADD3 R3, PT, PT, R14.reuse, UR4, RZ ;  /* 0x000000040e037c10 */ /* 0x040fe4000fffe0ff */
[----:B------:R-:W-:-:S04]  /*04e0*/  IADD3 R10, P0, PT, R14, UR4, RZ ;  /* 0x000000040e0a7c10 */ /* 0x000fc8000ff1e0ff */
[----:B------:R-:W2:Y:S08]  /*04f0*/  LDC.64 R6, c[0x0][0x390] ;  /* 0x0000e400ff067b82 */ /* 0x000eb00000000a00 */
[----:B------:R-:W3:Y:S01]  /*0500*/  LDC.64 R4, c[0x0][0x388] ;  /* 0x0000e200ff047b82 */ /* 0x000ee20000000a00 */
[----:B0-----:R-:W-:-:S04]  /*0510*/  IMAD R9, R13, UR4, R15 ;  /* 0x000000040d097c24 */ /* 0x001fc8000f8e020f */
[----:B--2---:R-:W-:-:S04]  /*0520*/  IMAD.WIDE R6, R9, 0x4, R6 ;  /* 0x0000000409067825 */ /* 0x004fc800078e0206 */
[----:B------:R-:W-:Y:S02]  /*0530*/  IMAD.WIDE R8, R13, 0x4, R6 ;  /* 0x000000040d087825 */ /* 0x000fe400078e0206 */
[----:B------:R-:W2:Y:S02]  /*0540*/  LDG.E R6, desc[UR8][R6.64] ;  /* 0x0000000806067981 */ /* 0x000ea4000c1e1900 */
[----:B---3--:R-:W-:Y:S01]  /*0550*/  IMAD.WIDE.U32 R4, R3, 0x4, R4 ;  /* 0x0000000403047825 */ /* 0x008fe200078e0004 */
[----:B------:R-:W-:Y:S02]  /*0560*/  IADD3.X R3, PT, PT, RZ, RZ, RZ, P0, !PT ;  /* 0x000000ffff037210 */ /* 0x000fe400007fe4ff */
[----:B-1----:R-:W-:-:S03]  /*0570*/  LEA R2, P0, R10, UR10, 0x2 ;  /* 0x0000000a0a027c11 */ /* 0x002fc6000f8010ff */
[----:B------:R-:W2:Y:S01]  /*0580*/  LDG.E R4, desc[UR8][R4.64] ;  /* 0x0000000804047981 */ /* 0x000ea2000c1e1900 */
[----:B------:R-:W-:Y:S01]  /*0590*/  LEA.HI.X R3, R10, UR11, R3, 0x2, P0 ;  /* 0x0000000b0a037c11 */ /* 0x000fe200080f1403 */
[C---:B------:R-:W-:Y:S02]  /*05a0*/  IMAD.WIDE R10, R13.reuse, 0x4, R8 ;  /* 0x000000040d0a7825 */ /* 0x040fe400078e0208 */
[----:B------:R-:W3:Y:S04]  /*05b0*/  LDG.E R8, desc[UR8][R8.64] ;  /* 0x0000000808087981 */ /* 0x000ee8000c1e1900 */
[----:B------:R-:W3:Y:S01]  /*05c0*/  LDG.E R16, desc[UR8][R2.64+0x4] ;  /* 0x0000040802107981 */ /* 0x000ee2000c1e1900 */
[----:B------:R-:W-:-:S03]  /*05d0*/  IMAD.WIDE R12, R13, 0x4, R10 ;  /* 0x000000040d0c7825 */ /* 0x000fc600078e020a */
[----:B------:R-:W4:Y:S04]  /*05e0*/  LDG.E R18, desc[UR8][R10.64] ;  /* 0x000000080a127981 */ /* 0x000f28000c1e1900 */
[----:B------:R-:W4:Y:S04]  /*05f0*/  LDG.E R19, desc[UR8][R2.64+0x8] ;  /* 0x0000080802137981 */ /* 0x000f28000c1e1900 */
[----:B------:R-:W5:Y:S04]  /*0600*/  LDG.E R21, desc[UR8][R2.64+0xc] ;  /* 0x00000c0802157981 */ /* 0x000f68000c1e1900 */
[----:B------:R-:W5:Y:S01]  /*0610*/  LDG.E R12, desc[UR8][R12.64] ;  /* 0x000000080c0c7981 */ /* 0x000f62000c1e1900 */
[----:B------:R-:W-:Y:S01]  /*0620*/  UIADD3 UR4, UPT, UPT, UR4, 0x4, URZ ;  /* 0x0000000404047890 */ /* 0x000fe2000fffe0ff */
[----:B--2---:R-:W-:-:S04]  /*0630*/  FFMA R17, R4, R6, R17 ;  /* 0x0000000604117223 */ /* 0x004fc80000000011 */
[----:B---3--:R-:W-:-:S04]  /*0640*/  FFMA R16, R16, R8, R17 ;  /* 0x0000000810107223 */ /* 0x008fc80000000011 */
[----:B----4-:R-:W-:-:S04]  /*0650*/  FFMA R16, R19, R18, R16 ;  /* 0x0000001213107223 */ /* 0x010fc80000000010 */
[----:B-----5:R-:W-:-:S07]  /*0660*/  FFMA R17, R21, R12, R16 ;  /* 0x0000000c15117223 */ /* 0x020fce0000000010 */
.L_x_3:
[----:B------:R-:W-:Y:S05]  /*0670*/  BRA.U !UP1, `(.L_x_0) ;  /* 0x00000001098c7547 */ /* 0x000fea000b800000 */
[----:B------:R-:W-:Y:S02]  /*0680*/  UISETP.NE.AND UP0, UPT, UR7, 0x1, UPT ;  /* 0x000000010700788c */ /* 0x000fe4000bf05270 */
[----:B------:R-:W-:-:S04]  /*0690*/  ULOP3.LUT UR5, UR5, 0x1, URZ, 0xc0, !UPT ;  /* 0x0000000105057892 */ /* 0x000fc8000f8ec0ff */
[----:B------:R-:W-:-:S03]  /*06a0*/  UISETP.NE.U32.AND UP1, UPT, UR5, 0x1, UPT ;  /* 0x000000010500788c */ /* 0x000fc6000bf25070 */
        /* <DEDUP_REMOVED lines=9> */
[----:B---3--:R-:W-:Y:S01]  /*0740*/  IMAD.WIDE.U32 R2, R7, 0x4, R2 ;  /* 0x0000000407027825 */ /* 0x008fe200078e0002 */
[----:B------:R-:W-:Y:S02]  /*0750*/  IADD3.X R7, PT, PT, RZ, RZ, RZ, P0, !PT ;  /* 0x000000ffff077210 */ /* 0x000fe400007fe4ff */
[----:B-1----:R-:W-:Y:S01]  /*0760*/  LEA R6, P0, R10, UR6, 0x2 ;  /* 0x000000060a067c11 */ /* 0x002fe2000f8010ff */
[----:B------:R-:W-:Y:S02]  /*0770*/  IMAD.WIDE R8, R8, 0x4, R4 ;  /* 0x0000000408087825 */ /* 0x000fe400078e0204 */
[----:B------:R-:W2:Y:S01]  /*0780*/  LDG.E R2, desc[UR8][R2.64] ;  /* 0x0000000802027981 */ /* 0x000ea2000c1e1900 */
[----:B------:R-:W-:-:S03]  /*0790*/  LEA.HI.X R7, R10, UR7, R7, 0x2, P0 ;  /* 0x000000070a077c11 */ /* 0x000fc600080f1407 */
[----:B------:R-:W2:Y:S04]  /*07a0*/  LDG.E R4, desc[UR8][R4.64] ;  /* 0x0000000804047981 */ /* 0x000ea8000c1e1900 */
[----:B------:R-:W3:Y:S04]  /*07b0*/  LDG.E R6, desc[UR8][R6.64+0x4] ;  /* 0x0000040806067981 */ /* 0x000ee8000c1e1900 */
[----:B------:R-:W3:Y:S01]  /*07c0*/  LDG.E R8, desc[UR8][R8.64] ;  /* 0x0000000808087981 */ /* 0x000ee2000c1e1900 */
[----:B------:R-:W-:Y:S01]  /*07d0*/  UIADD3 UR4, UPT, UPT, UR4, 0x2, URZ ;  /* 0x0000000204047890 */ /* 0x000fe2000fffe0ff */
[----:B--2---:R-:W-:-:S04]  /*07e0*/  FFMA R17, R2, R4, R17 ;  /* 0x0000000402117223 */ /* 0x004fc80000000011 */
[----:B---3--:R-:W-:-:S07]  /*07f0*/  FFMA R17, R6, R8, R17 ;  /* 0x0000000806117223 */ /* 0x008fce0000000011 */
.L_x_4:
[----:B------:R-:W-:Y:S05]  /*0800*/  BRA.U UP1, `(.L_x_0) ;  /* 0x0000000101287547 */ /* 0x000fea000b800000 */
[----:B------:R-:W0:Y:S01]  /*0810*/  LDC R6, c[0x0][0x39c] ;  /* 0x0000e700ff067b82 */ /* 0x000e220000000800 */
[----:B------:R-:W-:-:S07]  /*0820*/  IADD3 R7, PT, PT, R14, UR4, RZ ;  /* 0x000000040e077c10 */ /* 0x000fce000fffe0ff */
[----:B------:R-:W1:Y:S08]  /*0830*/  LDC.64 R2, c[0x0][0x388] ;  /* 0x0000e200ff027b82 */ /* 0x000e700000000a00 */
[----:B------:R-:W2:Y:S01]  /*0840*/  LDC.64 R4, c[0x0][0x390] ;  /* 0x0000e400ff047b82 */ /* 0x000ea20000000a00 */
[----:B0-----:R-:W-:Y:S02]  /*0850*/  IMAD R9, R6, UR4, R15 ;  /* 0x0000000406097c24 */ /* 0x001fe4000f8e020f */
[----:B-1----:R-:W-:-:S06]  /*0860*/  IMAD.WIDE.U32 R2, R7, 0x4, R2 ;  /* 0x0000000407027825 */ /* 0x002fcc00078e0002 */
[----:B------:R-:W3:Y:S01]  /*0870*/  LDG.E R2, desc[UR8][R2.64] ;  /* 0x0000000802027981 */ /* 0x000ee2000c1e1900 */
[----:B--2---:R-:W-:-:S06]  /*0880*/  IMAD.WIDE R4, R9, 0x4, R4 ;  /* 0x0000000409047825 */ /* 0x004fcc00078e0204 */
[----:B------:R-:W3:Y:S02]  /*0890*/  LDG.E R4, desc[UR8][R4.64] ;  /* 0x0000000804047981 */ /* 0x000ee4000c1e1900 */
[----:B---3--:R-:W-:-:S07]  /*08a0*/  FFMA R17, R2, R4, R17 ;  /* 0x0000000402117223 */ /* 0x008fce0000000011 */
.L_x_0:
[----:B------:R-:W0:Y:S01]  /*08b0*/  LDC.64 R2, c[0x0][0x380] ;  /* 0x0000e000ff027b82 */ /* 0x000e220000000a00 */
[----:B------:R-:W1:Y:S02]  /*08c0*/  LDCU UR4, c[0x0][0x39c] ;  /* 0x00007380ff0477ac */ /* 0x000e640008000800 */
[----:B-1----:R-:W-:-:S04]  /*08d0*/  IMAD R15, R0, UR4, R15 ;  /* 0x00000004000f7c24 */ /* 0x002fc8000f8e020f */
[----:B0-----:R-:W-:-:S05]  /*08e0*/  IMAD.WIDE R2, R15, 0x4, R2 ;  /* 0x000000040f027825 */ /* 0x001fca00078e0202 */
[----:B------:R-:W-:Y:S01]  /*08f0*/  STG.E desc[UR8][R2.64], R17 ;  /* 0x0000001102007986 */ /* 0x000fe2000c101908 */
[----:B------:R-:W-:Y:S05]  /*0900*/  EXIT ;  /* 0x000000000000794d */ /* 0x000fea0003800000 */
.L_x_5:
[----:B------:R-:W-:-:S00]  /*0910*/  BRA `(.L_x_5) ;  /* 0xfffffffc00fc7947 */ /* 0x000fc0000383ffff */
[----:B------:R-:W-:-:S00]  /*0920*/  NOP ;  /* 0x0000000000007918 */ /* 0x000fc00000000000 */
        /* <DEDUP_REMOVED lines=13> */
.L_x_12:


//--------------------- .text._Z16matrixMul_tilingPfS_S_ii --------------------------
	.section	.text._Z16matrixMul_tilingPfS_S_ii,"ax",@progbits
	.align	128
        .global         _Z16matrixMul_tilingPfS_S_ii
        .type           _Z16matrixMul_tilingPfS_S_ii,@function
        .size           _Z16matrixMul_tilingPfS_S_ii,(.L_x_13 - _Z16matrixMul_tilingPfS_S_ii)
        .other          _Z16matrixMul_tilingPfS_S_ii,@"STO_CUDA_ENTRY STV_DEFAULT"
_Z16matrixMul_tilingPfS_S_ii:
.text._Z16matrixMul_tilingPfS_S_ii:
[----:B------:R-:W-:Y:S01]  /*0000*/  LDC R1, c[0x0][0x37c] ;  /* 0x0000df00ff017b82 */ /* 0x000fe20000000800 */
[----:B------:R-:W0:Y:S01]  /*0010*/  LDCU.64 UR10, c[0x0][0x398] ;  /* 0x00007300ff0a77ac */ /* 0x000e220008000a00 */
[----:B------:R-:W1:Y:S01]  /*0020*/  S2R R5, SR_CTAID.X ;  /* 0x0000000000057919 */ /* 0x000e620000002500 */
[----:B------:R-:W-:Y:S01]  /*0030*/  HFMA2 R27, -RZ, RZ, 0, 0 ;  /* 0x00000000ff1b7431 */ /* 0x000fe200000001ff */
[----:B------:R-:W2:Y:S01]  /*0040*/  LDCU.64 UR8, c[0x0][0x358] ;  /* 0x00006b00ff0877ac */ /* 0x000ea20008000a00 */
[----:B------:R-:W3:Y:S01]  /*0050*/  S2R R0, SR_TID.X ;  /* 0x0000000000007919 */ /* 0x000ee20000002100 */
[----:B------:R-:W4:Y:S01]  /*0060*/  S2R R3, SR_TID.Y ;  /* 0x0000000000037919 */ /* 0x000f220000002200 */
[----:B------:R-:W1:Y:S01]  /*0070*/  S2R R2, SR_CTAID.Y ;  /* 0x0000000000027919 */ /* 0x000e620000002600 */
[----:B0-----:R-:W-:Y:S02]  /*0080*/  UISETP.GE.AND UP0, UPT, UR10, 0x1, UPT ;  /* 0x000000010a00788c */ /* 0x001fe4000bf06270 */
[----:B------:R-:W-:-:S07]  /*0090*/  USHF.L.U32 UR7, UR11, 0x6, URZ ;  /* 0x000000060b077899 */ /* 0x000fce00080006ff */
[----:B--2---:R-:W-:Y:S05]  /*00a0*/  BRA.U !UP0, `(.L_x_6) ;  /* 0x0000000908c47547 */ /* 0x004fea000b800000 */
[----:B------:R-:W0:Y:S01]  /*00b0*/  S2UR UR6, SR_CgaCtaId ;  /* 0x00000000000679c3 */ /* 0x000e220000008800 */
[----:B------:R-:W-:Y:S01]  /*00c0*/  UMOV UR4, 0x400 ;  /* 0x0000040000047882 */ /* 0x000fe20000000000 */
[----:B-1----:R-:W-:Y:S01]  /*00d0*/  IMAD R21, R2, UR10, RZ ;  /* 0x0000000a02157c24 */ /* 0x002fe2000f8e02ff */
[----:B------:R-:W-:Y:S01]  /*00e0*/  UIADD3 UR5, UPT, UPT, UR4, 0x4000, URZ ;  /* 0x0000400004057890 */ /* 0x000fe2000fffe0ff */
[----:B---34-:R-:W-:Y:S01]  /*00f0*/  IMAD R4, R0, UR11, R3 ;  /* 0x0000000b00047c24 */ /* 0x018fe2000f8e0203 */
[----:B------:R-:W-:Y:S02]  /*0100*/  LEA R9, R2, R3, 0x6 ;  /* 0x0000000302097211 */ /* 0x000fe400078e30ff */
[----:B------:R-:W-:Y:S01]  /*0110*/  SHF.L.U32 R21, R21, 0x6, RZ ;  /* 0x0000000615157819 */ /* 0x000fe200000006ff */
[----:B------:R-:W1:Y:S01]  /*0120*/  LDC.64 R24, c[0x0][0x390] ;  /* 0x0000e400ff187b82 */ /* 0x000e620000000a00 */
[----:B------:R-:W-:Y:S01]  /*0130*/  LEA R7, R5, R4, 0x6 ;  /* 0x0000000405077211 */ /* 0x000fe200078e30ff */
[----:B------:R-:W-:Y:S01]  /*0140*/  IMAD R6, R9, UR10, R0 ;  /* 0x0000000a09067c24 */ /* 0x000fe2000f8e0200 */
[----:B------:R-:W-:-:S02]  /*0150*/  MOV R27, RZ ;  /* 0x000000ff001b7202 */ /* 0x000fc40000000f00 */
[----:B------:R-:W-:-:S03]  /*0160*/  IADD3 R4, PT, PT, R21, UR10, RZ ;  /* 0x0000000a15047c10 */ /* 0x000fc6000fffe0ff */
[----:B------:R-:W2:Y:S01]  /*0170*/  LDC.64 R22, c[0x0][0x388] ;  /* 0x0000e200ff167b82 */ /* 0x000ea20000000a00 */
[----:B0-----:R-:W-:Y:S02]  /*0180*/  ULEA UR5, UR6, UR5, 0x18 ;  /* 0x0000000506057291 */ /* 0x001fe4000f8ec0ff */
[----:B------:R-:W-:-:S04]  /*0190*/  ULEA UR4, UR6, UR4, 0x18 ;  /* 0x0000000406047291 */ /* 0x000fc8000f8ec0ff */
[C---:B------:R-:W-:Y:S02]  /*01a0*/  LEA R16, R0.reuse, UR5, 0x8 ;  /* 0x0000000500107c11 */ /* 0x040fe4000f8e40ff */
[C---:B------:R-:W-:Y:S02]  /*01b0*/  LEA R19, R3.reuse, UR4, 0x8 ;  /* 0x0000000403137c11 */ /* 0x040fe4000f8e40ff */
[----:B------:R-:W-:Y:S01]  /*01c0*/  LEA R17, R3, R16, 0x2 ;  /* 0x0000001003117211 */ /* 0x000fe200078e10ff */
[C---:B------:R-:W-:Y:S01]  /*01d0*/  IMAD R16, R0.reuse, -0xfc, R16 ;  /* 0xffffff0400107824 */ /* 0x040fe200078e0210 */
[----:B------:R-:W-:-:S07]  /*01e0*/  LEA R18, R0, R19, 0x2 ;  /* 0x0000001300127211 */ /* 0x000fce00078e10ff */
.L_x_7:
[----:B--2---:R-:W-:-:S04]  /*01f0*/  IMAD.WIDE R8, R6, 0x4, R22 ;  /* 0x0000000406087825 */ /* 0x004fc800078e0216 */
[----:B-1----:R-:W-:Y:S02]  /*0200*/  IMAD.WIDE R10, R7, 0x4, R24 ;  /* 0x00000004070a7825 */ /* 0x002fe400078e0218 */
[----:B------:R-:W2:Y:S04]  /*0210*/  LDG.E R9, desc[UR8][R8.64] ;  /* 0x0000000808097981 */ /* 0x000ea8000c1e1900 */
[----:B------:R-:W3:Y:S01]  /*0220*/  LDG.E R10, desc[UR8][R10.64] ;  /* 0x000000080a0a7981 */ /* 0x000ee2000c1e1900 */
[----:B------:R-:W-:Y:S02]  /*0230*/  IADD3 R21, PT, PT, R21, 0x40, RZ ;  /* 0x0000004015157810 */ /* 0x000fe40007ffe0ff */
[----:B------:R-:W-:Y:S02]  /*0240*/  IADD3 R7, PT, PT, R7, UR7, RZ ;  /* 0x0000000707077c10 */ /* 0x000fe4000fffe0ff */
[----:B------:R-:W-:-:S02]  /*0250*/  ISETP.GE.AND P0, PT, R21, R4, PT ;  /* 0x000000041500720c */ /* 0x000fc40003f06270 */
[----:B------:R-:W-:Y:S01]  /*0260*/  IADD3 R6, PT, PT, R6, 0x40, RZ ;  /* 0x0000004006067810 */ /* 0x000fe20007ffe0ff */
[----:B--2---:R-:W-:Y:S04]  /*0270*/  STS [R18], R9 ;  /* 0x0000000912007388 */ /* 0x004fe80000000800 */
[----:B---3--:R-:W-:Y:S01]  /*0280*/  STS [R17], R10 ;  /* 0x0000000a11007388 */ /* 0x008fe20000000800 */
[----:B------:R-:W-:Y:S06]  /*0290*/  BAR.SYNC.DEFER_BLOCKING 0x0 ;  /* 0x0000000000007b1d */ /* 0x000fec0000010000 */
[----:B------:R-:W-:Y:S04]  /*02a0*/  LDS R20, [R16] ;  /* 0x0000000010147984 */ /* 0x000fe80000000800 */
[----:B------:R-:W0:Y:S04]  /*02b0*/  LDS.128 R12, [R19] ;  /* 0x00000000130c7984 */ /* 0x000e280000000c00 */
[----:B------:R-:W1:Y:S04]  /*02c0*/  LDS R29, [R16+0x100] ;  /* 0x00010000101d7984 */ /* 0x000e680000000800 */
[----:B------:R-:W2:Y:S04]  /*02d0*/  LDS R26, [R16+0x200] ;  /* 0x00020000101a7984 */ /* 0x000ea80000000800 */
[----:B------:R-:W-:Y:S01]  /*02e0*/  LDS.128 R8, [R19+0x10] ;  /* 0x0000100013087984 */ /* 0x000fe20000000c00 */
[----:B0-----:R-:W-:-:S03]  /*02f0*/  FFMA R12, R12, R20, R27 ;  /* 0x000000140c0c7223 */ /* 0x001fc6000000001b */
[----:B------:R-:W-:Y:S01]  /*0300*/  LDS R27, [R16+0x600] ;  /* 0x00060000101b7984 */ /* 0x000fe20000000800 */
[----:B-1----:R-:W-:-:S03]  /*0310*/  FFMA R29, R29, R13, R12 ;  /* 0x0000000d1d1d7223 */ /* 0x002fc6000000000c */
[----:B------:R-:W0:Y:S01]  /*0320*/  LDS R12, [R16+0x300] ;  /* 0x00030000100c7984 */ /* 0x000e220000000800 */
[----:B--2---:R-:W-:-:S03]  /*0330*/  FFMA R14, R26, R14, R29 ;  /* 0x0000000e1a0e7223 */ /* 0x004fc6000000001d */
[----:B------:R-:W1:Y:S04]  /*0340*/  LDS R13, [R16+0x400] ;  /* 0x00040000100d7984 */ /* 0x000e680000000800 */
[----:B------:R-:W2:Y:S01]  /*0350*/  LDS R29, [R16+0x500] ;  /* 0x00050000101d7984 */ /* 0x000ea20000000800 */
[----:B0-----:R-:W-:-:S04]  /*0360*/  FFMA R15, R12, R15, R14 ;  /* 0x0000000f0c0f7223 */ /* 0x001fc8000000000e */
[----:B-1----:R-:W-:Y:S02]  /*0370*/  FFMA R8, R8, R13, R15 ;  /* 0x0000000d08087223 */ /* 0x002fe4000000000f */
[----:B------:R-:W-:Y:S02]  /*0380*/  LDS.128 R12, [R19+0x20] ;  /* 0x00002000130c7984 */ /* 0x000fe40000000c00 */
[----:B--2---:R-:W-:Y:S02]  /*0390*/  FFMA R8, R29, R9, R8 ;  /* 0x000000091d087223 */ /* 0x004fe40000000008 */
[----:B------:R-:W0:Y:S02]  /*03a0*/  LDS R29, [R16+0x700] ;  /* 0x00070000101d7984 */ /* 0x000e240000000800 */
[----:B------:R-:W-:Y:S02]  /*03b0*/  FFMA R8, R27, R10, R8 ;  /* 0x0000000a1b087223 */ /* 0x000fe40000000008 */
[----:B------:R-:W1:Y:S04]  /*03c0*/  LDS R9, [R16+0x800] ;  /* 0x0008000010097984 */ /* 0x000e680000000800 */
[----:B------:R-:W2:Y:S04]  /*03d0*/  LDS R10, [R16+0x900] ;  /* 0x00090000100a7984 */ /* 0x000ea80000000800 */
[----:B------:R-:W3:Y:S01]  /*03e0*/  LDS R27, [R16+0xa00] ;  /* 0x000a0000101b7984 */ /* 0x000ee20000000800 */
[----:B0-----:R-:W-:-:S03]  /*03f0*/  FFMA R11, R29, R11, R8 ;  /* 0x0000000b1d0b7223 */ /* 0x001fc60000000008 */
[----:B------:R-:W0:Y:S01]  /*0400*/  LDS R29, [R16+0xb00] ;  /* 0x000b0000101d7984 */ /* 0x000e220000000800 */
[----:B-1----:R-:W-:-:S04]  /*0410*/  FFMA R12, R12, R9, R11 ;  /* 0x000000090c0c7223 */ /* 0x002fc8000000000b */
[----:B--2---:R-:W-:Y:S02]  /*0420*/  FFMA R10, R10, R13, R12 ;  /* 0x0000000d0a0a7223 */ /* 0x004fe4000000000c */
[----:B------:R-:W-:Y:S02]  /*0430*/  LDS R13, [R16+0xc00] ;  /* 0x000c0000100d7984 */ /* 0x000fe40000000800 */
[----:B---3--:R-:W-:Y:S02]  /*0440*/  FFMA R14, R27, R14, R10 ;  /* 0x0000000e1b0e7223 */ /* 0x008fe4000000000a */
[----:B------:R-:W1:Y:S04]  /*0450*/  LDS.128 R8, [R19+0x30] ;  /* 0x0000300013087984 */ /* 0x000e680000000c00 */
        /* <DEDUP_REMOVED lines=27> */
[----:B------:R-:W2:Y:S01]  /*0610*/  LDS R10, [R16+0x1900] ;  /* 0x00190000100a7984 */ /* 0x000ea20000000800 */
[----:B0-----:R-:W-:-:S03]  /*0620*/  FFMA R11, R29, R11, R8 ;  /* 0x0000000b1d0b7223 */ /* 0x001fc60000000008 */
[----:B------:R-:W0:Y:S04]  /*0630*/  LDS R27, [R16+0x1a00] ;  /* 0x001a0000101b7984 */ /* 0x000e280000000800 */
[----:B------:R-:W3:Y:S01]  /*0640*/  LDS R29, [R16+0x1b00] ;  /* 0x001b0000101d7984 */ /* 0x000ee20000000800 */
[----:B-1----:R-:W-:-:S04]  /*0650*/  FFMA R12, R12, R9, R11 ;  /* 0x000000090c0c7223 */ /* 0x002fc8000000000b */
[----:B--2---:R-:W-:Y:S02]  /*0660*/  FFMA R10, R10, R13, R12 ;  /* 0x0000000d0a0a7223 */ /* 0x004fe4000000000c */
[----:B------:R-:W-:Y:S02]  /*0670*/  LDS R13, [R16+0x1c00] ;  /* 0x001c0000100d7984 */ /* 0x000fe40000000800 */
[----:B0-----:R-:W-:Y:S02]  /*0680*/  FFMA R14, R27, R14, R10 ;  /* 0x0000000e1b0e7223 */ /* 0x001fe4000000000a */
[----:B------:R-:W0:Y:S02]  /*0690*/  LDS.128 R8, [R19+0x70] ;  /* 0x0000700013087984 */ /* 0x000e240000000c00 */
[----:B---3--:R-:W-:Y:S02]  /*06a0*/  FFMA R15, R29, R15, R14 ;  /* 0x0000000f1d0f7223 */ /* 0x008fe4000000000e */
[----:B------:R-:W1:Y:S04]  /*06b0*/  LDS R12, [R16+0x1d00] ;  /* 0x001d0000100c7984 */ /* 0x000e680000000800 */
[----:B------:R-:W2:Y:S04]  /*06c0*/  LDS R27, [R16+0x1e00] ;  /* 0x001e0000101b7984 */ /* 0x000ea80000000800 */
[----:B------:R-:W3:Y:S01]  /*06d0*/  LDS R29, [R16+0x1f00] ;  /* 0x001f0000101d7984 */ /* 0x000ee20000000800 */
[----:B0-----:R-:W-:-:S04]  /*06e0*/  FFMA R8, R8, R13, R15 ;  /* 0x0000000d08087223 */ /* 0x001fc8000000000f */
[----:B-1----:R-:W-:Y:S02]  /*06f0*/  FFMA R8, R12, R9, R8 ;  /* 0x000000090c087223 */ /* 0x002fe40000000008 */
[----:B------:R-:W-:Y:S02]  /*0700*/  LDS R9, [R16+0x2000] ;  /* 0x0020000010097984 */ /* 0x000fe40000000800 */
[----:B--2---:R-:W-:Y:S02]  /*0710*/  FFMA R8, R27, R10, R8 ;  /* 0x0000000a1b087223 */ /* 0x004fe40000000008 */
        /* <DEDUP_REMOVED lines=21> */
[----:B------:R-:W2:Y:S01]  /*0870*/  LDS R27, [R16+0x2a00] ;  /* 0x002a0000101b7984 */ /* 0x000ea20000000800 */
[----:B0-----:R-:W-:-:S03]  /*0880*/  FFMA R8, R12, R9, R11 ;  /* 0x000000090c087223 */ /* 0x001fc6000000000b */
[----:B------:R-:W0:Y:S01]  /*0890*/  LDS R12, [R16+0x2b00] ;  /* 0x002b0000100c7984 */ /* 0x000e220000000800 */
[----:B-1----:R-:W-:-:S03]  /*08a0*/  FFMA R20, R10, R13, R8 ;  /* 0x0000000d0a147223 */ /* 0x002fc60000000008 */
[----:B------:R-:W-:Y:S01]  /*08b0*/  LDS R13, [R16+0x2c00] ;  /* 0x002c0000100d7984 */ /* 0x000fe20000000800 */
[----:B--2---:R-:W-:-:S03]  /*08c0*/  FFMA R29, R27, R14, R20 ;  /* 0x0000000e1b1d7223 */ /* 0x004fc60000000014 */
[----:B------:R-:W1:Y:S04]  /*08d0*/  LDS.128 R8, [R19+0xb0] ;  /* 0x0000b00013087984 */ /* 0x000e680000000c00 */
[----:B------:R-:W2:Y:S04]  /*08e0*/  LDS R14, [R16+0x2d00] ;  /* 0x002d0000100e7984 */ /* 0x000ea80000000800 */
[----:B------:R-:W3:Y:S04]  /*08f0*/  LDS R27, [R16+0x2e00] ;  /* 0x002e0000101b7984 */ /* 0x000ee80000000800 */
[----:B------:R-:W-:Y:S01]  /*0900*/  LDS R20, [R16+0x3300] ;  /* 0x0033000010147984 */ /* 0x000fe20000000800 */
[----:B0-----:R-:W-:-:S04]  /*0910*/  FFMA R15, R12, R15, R29 ;  /* 0x0000000f0c0f7223 */ /* 0x001fc8000000001d */
[----:B-1----:R-:W-:Y:S02]  /*0920*/  FFMA R12, R8, R13, R15 ;  /* 0x0000000d080c7223 */ /* 0x002fe4000000000f */
[----:B------:R-:W0:Y:S02]  /*0930*/  LDS R8, [R16+0x2f00] ;  /* 0x002f000010087984 */ /* 0x000e240000000800 */
[----:B--2---:R-:W-:Y:S02]  /*0940*/  FFMA R12, R14, R9, R12 ;  /* 0x000000090e0c7223 */ /* 0x004fe4000000000c */
[----:B------:R-:W-:Y:S02]  /*0950*/  LDS R9, [R16+0x3000] ;  /* 0x0030000010097984 */ /* 0x000fe40000000800 */
[----:B---3--:R-:W-:Y:S02]  /*0960*/  FFMA R29, R27, R10, R12 ;  /* 0x0000000a1b1d7223 */ /* 0x008fe4000000000c */
[----:B------:R-:W1:Y:S04]  /*0970*/  LDS.128 R12, [R19+0xc0] ;  /* 0x0000c000130c7984 */ /* 0x000e680000000c00 */
[----:B------:R-:W2:Y:S04]  /*0980*/  LDS R10, [R16+0x3100] ;  /* 0x00310000100a7984 */ /* 0x000ea80000000800 */
[----:B------:R-:W3:Y:S01]  /*0990*/  LDS R27, [R16+0x3200] ;  /* 0x00320000101b7984 */ /* 0x000ee20000000800 */
[----:B0-----:R-:W-:-:S04]  /*09a0*/  FFMA R11, R8, R11, R29 ;  /* 0x0000000b080b7223 */ /* 0x001fc8000000001d */
[----:B-1----:R-:W-:-:S04]  /*09b0*/  FFMA R12, R12, R9, R11 ;  /* 0x000000090c0c7223 */ /* 0x002fc8000000000b */
[----:B--2---:R-:W-:Y:S02]  /*09c0*/  FFMA R10, R10, R13, R12 ;  /* 0x0000000d0a0a7223 */ /* 0x004fe4000000000c */
[----:B------:R-:W-:Y:S02]  /*09d0*/  LDS R13, [R16+0x3400] ;  /* 0x00340000100d7984 */ /* 0x000fe40000000800 */
[----:B---3--:R-:W-:Y:S02]  /*09e0*/  FFMA R29, R27, R14, R10 ;  /* 0x0000000e1b1d7223 */ /* 0x008fe4000000000a */
[----:B------:R-:W0:Y:S02]  /*09f0*/  LDS.128 R8, [R19+0xd0] ;  /* 0x0000d00013087984 */ /* 0x000e240000000c00 */
[----:B------:R-:W-:Y:S02]  /*0a00*/  FFMA R15, R20, R15, R29 ;  /* 0x0000000f140f7223 */ /* 0x000fe4000000001d */
        /* <DEDUP_REMOVED lines=11> */
[----:B------:R-:W3:Y:S04]  /*0ac0*/  LDS R20, [R16+0x3b00] ;  /* 0x003b000010147984 */ /* 0x000ee80000000800 */
[----:B------:R-:W-:Y:S01]  /*0ad0*/  LDS R29, [R16+0x3d00] ;  /* 0x003d0000101d7984 */ /* 0x000fe20000000800 */
        /* <DEDUP_REMOVED lines=8> */
[----:B0-----:R-:W-:-:S04]  /*0b60*/  FFMA R8, R8, R13, R15 ;  /* 0x0000000d08087223 */ /* 0x001fc8000000000f */
[----:B------:R-:W-:-:S04]  /*0b70*/  FFMA R9, R29, R9, R8 ;  /* 0x000000091d097223 */ /* 0x000fc80000000008 */
[----:B-1----:R-:W-:-:S04]  /*0b80*/  FFMA R10, R12, R10, R9 ;  /* 0x0000000a0c0a7223 */ /* 0x002fc80000000009 */
[----:B--2---:R-:W-:Y:S01]  /*0b90*/  FFMA R27, R27, R11, R10 ;  /* 0x0000000b1b1b7223 */ /* 0x004fe2000000000a */
[----:B------:R-:W-:Y:S06]  /*0ba0*/  BAR.SYNC.DEFER_BLOCKING 0x0 ;  /* 0x0000000000007b1d */ /* 0x000fec0000010000 */
[----:B------:R-:W-:Y:S05]  /*0bb0*/  @!P0 BRA `(.L_x_7) ;  /* 0xfffffff4008c8947 */ /* 0x000fea000383ffff */
.L_x_6:
[----:B------:R-:W0:Y:S01]  /*0bc0*/  LDC.64 R6, c[0x0][0x380] ;  /* 0x0000e000ff067b82 */ /* 0x000e220000000a00 */
[----:B-1-3--:R-:W-:-:S05]  /*0bd0*/  LEA R0, R5, R0, 0x6 ;  /* 0x0000000005007211 */ /* 0x00afca00078e30ff */
[----:B----4-:R-:W-:-:S04]  /*0be0*/  IMAD R3, R3, UR11, R0 ;  /* 0x0000000b03037c24 */ /* 0x010fc8000f8e0200 */
[----:B------:R-:W-:-:S04]  /*0bf0*/  IMAD R3, R2, UR7, R3 ;  /* 0x0000000702037c24 */ /* 0x000fc8000f8e0203 */
[----:B0-----:R-:W-:-:S05]  /*0c00*/  IMAD.WIDE R2, R3, 0x4, R6 ;  /* 0x0000000403027825 */ /* 0x001fca00078e0206 */
[----:B------:R-:W-:Y:S01]  /*0c10*/  STG.E desc[UR8][R2.64], R27 ;  /* 0x0000001b02007986 */ /* 0x000fe2000c101908 */
[----:B------:R-:W-:Y:S05]  /*0c20*/  EXIT ;  /* 0x000000000000794d */ /* 0x000fea0003800000 */
.L_x_8:
        /* <DEDUP_REMOVED lines=13> */
.L_x_13:


//--------------------- .text._Z20matrixMul_coalescingPfS_S_ii --------------------------
	.section	.text._Z20matrixMul_coalescingPfS_S_ii,"ax",@progbits
	.align	128
        .global         _Z20matrixMul_coalescingPfS_S_ii
        .type           _Z20matrixMul_coalescingPfS_S_ii,@function
        .size           _Z20matrixMul_coalescingPfS_S_ii,(.L_x_14 - _Z20matrixMul_coalescingPfS_S_ii)
        .other          _Z20matrixMul_coalescingPfS_S_ii,@"STO_CUDA_ENTRY STV_DEFAULT"
_Z20matrixMul_coalescingPfS_S_ii:
.text._Z20matrixMul_coalescingPfS_S_ii:
        /* <DEDUP_REMOVED lines=13> */
[C---:B-1----:R-:W-:Y:S01]  /*00d0*/  IMAD R35, R29.reuse, UR10, RZ ;  /* 0x0000000a1d237c24 */ /* 0x042fe2000f8e02ff */
[----:B------:R-:W-:Y:S01]  /*00e0*/  UIADD3 UR5, UPT, UPT, UR4, 0x4000, URZ ;  /* 0x0000400004057890 */ /* 0x000fe2000fffe0ff */
[--C-:B---34-:R-:W-:Y:S01]  /*00f0*/  IMAD R31, R0, UR11, R3.reuse ;  /* 0x0000000b001f7c24 */ /* 0x118fe2000f8e0203 */
[----:B------:R-:W-:Y:S02]  /*0100*/  LEA R30, R29, R0, 0x6 ;  /* 0x000000001d1e7211 */ /* 0x000fe400078e30ff */
[----:B------:R-:W-:Y:S01]  /*0110*/  SHF.L.U32 R35, R35, 0x6, RZ ;  /* 0x0000000623237819 */ /* 0x000fe200000006ff */
[----:B------:R-:W1:Y:S01]  /*0120*/  LDC.64 R38, c[0x0][0x390] ;  /* 0x0000e400ff267b82 */ /* 0x000e620000000a00 */
[----:B------:R-:W-:Y:S01]  /*0130*/  MOV R23, RZ ;  /* 0x000000ff00177202 */ /* 0x000fe20000000f00 */
[----:B------:R-:W-:Y:S01]  /*0140*/  IMAD R30, R30, UR10, R3 ;  /* 0x0000000a1e1e7c24 */ /* 0x000fe2000f8e0203 */
[----:B------:R-:W-:-:S02]  /*0150*/  LEA R31, R28, R31, 0x6 ;  /* 0x0000001f1c1f7211 */ /* 0x000fc400078e30ff */
[----:B------:R-:W-:Y:S01]  /*0160*/  IADD3 R2, PT, PT, R35, UR10, RZ ;  /* 0x0000000a23027c10 */ /* 0x000fe2000fffe0ff */
[----:B0-----:R-:W-:Y:S02]  /*0170*/  ULEA UR4, UR6, UR4, 0x18 ;  /* 0x0000000406047291 */ /* 0x001fe4000f8ec0ff */
[----:B------:R-:W-:-:S04]  /*0180*/  ULEA UR5, UR6, UR5, 0x18 ;  /* 0x0000000506057291 */ /* 0x000fc8000f8ec0ff */
[C---:B------:R-:W-:Y:S02]  /*0190*/  LEA R36, R0.reuse, UR4, 0x8 ;  /* 0x0000000400247c11 */ /* 0x040fe4000f8e40ff */
[C---:B------:R-:W-:Y:S02]  /*01a0*/  LEA R33, R3.reuse, UR5, 0x8 ;  /* 0x0000000503217c11 */ /* 0x040fe4000f8e40ff */
[----:B------:R-:W-:Y:S02]  /*01b0*/  LEA R34, R3, R36, 0x2 ;  /* 0x0000002403227211 */ /* 0x000fe400078e10ff */
[----:B------:R-:W-:-:S07]  /*01c0*/  LEA R32, R0, R33, 0x2 ;  /* 0x0000002100207211 */ /* 0x000fce00078e10ff */
.L_x_10:
[----:B------:R-:W0:Y:S01]  /*01d0*/  LDC.64 R24, c[0x0][0x388] ;  /* 0x0000e200ff187b82 */ /* 0x000e220000000a00 */
[----:B-1----:R-:W-:-:S05]  /*01e0*/  IMAD.WIDE R20, R31, 0x4, R38 ;  /* 0x000000041f147825 */ /* 0x002fca00078e0226 */
[----:B------:R-:W2:Y:S01]  /*01f0*/  LDG.E R37, desc[UR8][R20.64] ;  /* 0x0000000814257981 */ /* 0x000ea2000c1e1900 */
[----:B0-----:R-:W-:-:S06]  /*0200*/  IMAD.WIDE R24, R30, 0x4, R24 ;  /* 0x000000041e187825 */ /* 0x001fcc00078e0218 */
[----:B------:R-:W3:Y:S04]  /*0210*/  LDG.E R25, desc[UR8][R24.64] ;  /* 0x0000000818197981 */ /* 0x000ee8000c1e1900 */
[----:B---3--:R-:W-:Y:S04]  /*0220*/  STS [R34], R25 ;  /* 0x0000001922007388 */ /* 0x008fe80000000800 */
[----:B--2---:R-:W-:Y:S01]  /*0230*/  STS [R32], R37 ;  /* 0x0000002520007388 */ /* 0x004fe20000000800 */
[----:B------:R-:W-:Y:S06]  /*0240*/  BAR.SYNC.DEFER_BLOCKING 0x0 ;  /* 0x0000000000007b1d */ /* 0x000fec0000010000 */
[----:B------:R-:W-:Y:S04]  /*0250*/  LDS.128 R12, [R36] ;  /* 0x00000000240c7984 */ /* 0x000fe80000000c00 */
[----:B------:R-:W0:Y:S04]  /*0260*/  LDS.128 R16, [R33] ;  /* 0x0000000021107984 */ /* 0x000e280000000c00 */
[----:B------:R-:W-:Y:S04]  /*0270*/  LDS.128 R4, [R36+0x10] ;  /* 0x0000100024047984 */ /* 0x000fe80000000c00 */
[----:B------:R-:W1:Y:S04]  /*0280*/  LDS.128 R8, [R33+0x10] ;  /* 0x0000100021087984 */ /* 0x000e680000000c00 */
[----:B------:R-:W-:Y:S01]  /*0290*/  LDS.128 R24, [R33+0x20] ;  /* 0x0000200021187984 */ /* 0x000fe20000000c00 */
[----:B0-----:R-:W-:-:S03]  /*02a0*/  FFMA R12, R12, R16, R23 ;  /* 0x000000100c0c7223 */ /* 0x001fc60000000017 */
[----:B------:R-:W0:Y:S01]  /*02b0*/  LDS.128 R20, [R36+0x20] ;  /* 0x0000200024147984 */ /* 0x000e220000000c00 */
[----:B------:R-:W-:-:S04]  /*02c0*/  FFMA R13, R13, R17, R12 ;  /* 0x000000110d0d7223 */ /* 0x000fc8000000000c */
[----:B------:R-:W-:-:S04]  /*02d0*/  FFMA R14, R14, R18, R13 ;  /* 0x000000120e0e7223 */ /* 0x000fc8000000000d */
[----:B------:R-:W-:Y:S02]  /*02e0*/  FFMA R15, R15, R19, R14 ;  /* 0x000000130f0f7223 */ /* 0x000fe4000000000e */
[----:B------:R-:W-:Y:S02]  /*02f0*/  LDS.128 R16, [R33+0x30] ;  /* 0x0000300021107984 */ /* 0x000fe40000000c00 */
[----:B-1----:R-:W-:Y:S02]  /*0300*/  FFMA R4, R4, R8, R15 ;  /* 0x0000000804047223 */ /* 0x002fe4000000000f */
[----:B------:R-:W1:Y:S02]  /*0310*/  LDS.128 R12, [R36+0x30] ;  /* 0x00003000240c7984 */ /* 0x000e640000000c00 */
[----:B------:R-:W-:-:S04]  /*0320*/  FFMA R5, R5, R9, R4 ;  /* 0x0000000905057223 */ /* 0x000fc80000000004 */
[----:B------:R-:W-:-:S04]  /*0330*/  FFMA R6, R6, R10, R5 ;  /* 0x0000000a06067223 */ /* 0x000fc80000000005 */
[----:B------:R-:W-:Y:S02]  /*0340*/  FFMA R7, R7, R11, R6 ;  /* 0x0000000b07077223 */ /* 0x000fe40000000006 */
[----:B------:R-:W-:Y:S02]  /*0350*/  LDS.128 R8, [R33+0x40] ;  /* 0x0000400021087984 */ /* 0x000fe40000000c00 */
[----:B0-----:R-:W-:Y:S02]  /*0360*/  FFMA R20, R20, R24, R7 ;  /* 0x0000001814147223 */ /* 0x001fe40000000007 */
[----:B------:R-:W0:Y:S02]  /*0370*/  LDS.128 R4, [R36+0x40] ;  /* 0x0000400024047984 */ /* 0x000e240000000c00 */
        /* <DEDUP_REMOVED lines=58> */
[----:B0-----:R-:W-:-:S04]  /*0720*/  FFMA R12, R16, R12, R23 ;  /* 0x0000000c100c7223 */ /* 0x001fc80000000017 */
[----:B------:R-:W-:-:S04]  /*0730*/  FFMA R13, R17, R13, R12 ;  /* 0x0000000d110d7223 */ /* 0x000fc8000000000c */
[----:B------:R-:W-:-:S04]  /*0740*/  FFMA R14, R18, R14, R13 ;  /* 0x0000000e120e7223 */ /* 0x000fc8000000000d */
[----:B------:R-:W-:Y:S02]  /*0750*/  FFMA R21, R19, R15, R14 ;  /* 0x0000000f13157223 */ /* 0x000fe4000000000e */
[----:B------:R-:W-:Y:S04]  /*0760*/  LDS.128 R12, [R36+0xe0] ;  /* 0x0000e000240c7984 */ /* 0x000fe80000000c00 */
[----:B------:R-:W0:Y:S01]  /*0770*/  LDS.128 R16, [R33+0xe0] ;  /* 0x0000e00021107984 */ /* 0x000e220000000c00 */
[----:B-1----:R-:W-:-:S03]  /*0780*/  FFMA R4, R4, R8, R21 ;  /* 0x0000000804047223 */ /* 0x002fc60000000015 */
[----:B------:R-:W1:Y:S01]  /*0790*/  LDS.128 R20, [R36+0xf0] ;  /* 0x0000f00024147984 */ /* 0x000e620000000c00 */
[----:B------:R-:W-:-:S04]  /*07a0*/  FFMA R5, R5, R9, R4 ;  /* 0x0000000905057223 */ /* 0x000fc80000000004 */
[----:B------:R-:W-:-:S04]  /*07b0*/  FFMA R6, R6, R10, R5 ;  /* 0x0000000a06067223 */ /* 0x000fc80000000005 */
[----:B------:R-:W-:Y:S01]  /*07c0*/  FFMA R7, R7, R11, R6 ;  /* 0x0000000b07077223 */ /* 0x000fe20000000006 */
[----:B------:R-:W-:Y:S01]  /*07d0*/  IADD3 R35, PT, PT, R35, 0x40, RZ ;  /* 0x0000004023237810 */ /* 0x000fe20007ffe0ff */
[----:B------:R-:W-:Y:S03]  /*07e0*/  BAR.SYNC.DEFER_BLOCKING 0x0 ;  /* 0x0000000000007b1d */ /* 0x000fe60000010000 */
[----:B------:R-:W-:Y:S01]  /*07f0*/  ISETP.GE.AND P0, PT, R35, R2, PT ;  /* 0x000000022300720c */ /* 0x000fe20003f06270 */
[----:B0-----:R-:W-:-:S04]  /*0800*/  FFMA R12, R12, R16, R7 ;  /* 0x000000100c0c7223 */ /* 0x001fc80000000007 */
[----:B------:R-:W-:-:S04]  /*0810*/  FFMA R13, R13, R17, R12 ;  /* 0x000000110d0d7223 */ /* 0x000fc8000000000c */
[----:B------:R-:W-:-:S04]  /*0820*/  FFMA R14, R14, R18, R13 ;  /* 0x000000120e0e7223 */ /* 0x000fc8000000000d */
[----:B------:R-:W-:-:S04]  /*0830*/  FFMA R15, R15, R19, R14 ;  /* 0x000000130f0f7223 */ /* 0x000fc8000000000e */
[----:B-1----:R-:W-:-:S04]  /*0840*/  FFMA R20, R20, R24, R15 ;  /* 0x0000001814147223 */ /* 0x002fc8000000000f */
[----:B------:R-:W-:Y:S01]  /*0850*/  FFMA R21, R21, R25, R20 ;  /* 0x0000001915157223 */ /* 0x000fe20000000014 */
[----:B------:R-:W-:-:S03]  /*0860*/  IADD3 R31, PT, PT, R31, UR7, RZ ;  /* 0x000000071f1f7c10 */ /* 0x000fc6000fffe0ff */
[----:B------:R-:W-:Y:S01]  /*0870*/  FFMA R22, R22, R26, R21 ;  /* 0x0000001a16167223 */ /* 0x000fe20000000015 */
[----:B------:R-:W-:-:S03]  /*0880*/  IADD3 R30, PT, PT, R30, 0x40, RZ ;  /* 0x000000401e1e7810 */ /* 0x000fc60007ffe0ff */
[----:B------:R-:W-:Y:S01]  /*0890*/  FFMA R23, R23, R27, R22 ;  /* 0x0000001b17177223 */ /* 0x000fe20000000016 */
[----:B------:R-:W-:Y:S06]  /*08a0*/  @!P0 BRA `(.L_x_10) ;  /* 0xfffffff800488947 */ /* 0x000fec000383ffff */
.L_x_9:
[----:B------:R-:W0:Y:S01]  /*08b0*/  LDC.64 R4, c[0x0][0x380] ;  /* 0x0000e000ff047b82 */ /* 0x000e220000000a00 */
[----:B-1-3--:R-:W-:-:S05]  /*08c0*/  LEA R3, R28, R3, 0x6 ;  /* 0x000000031c037211 */ /* 0x00afca00078e30ff */
[----:B----4-:R-:W-:-:S04]  /*08d0*/  IMAD R0, R0, UR11, R3 ;  /* 0x0000000b00007c24 */ /* 0x010fc8000f8e0203 */
[----:B------:R-:W-:-:S04]  /*08e0*/  IMAD R3, R29, UR7, R0 ;  /* 0x000000071d037c24 */ /* 0x000fc8000f8e0200 */
[----:B0-----:R-:W-:-:S05]  /*08f0*/  IMAD.WIDE R2, R3, 0x4, R4 ;  /* 0x0000000403027825 */ /* 0x001fca00078e0204 */
[----:B------:R-:W-:Y:S01]  /*0900*/  STG.E desc[UR8][R2.64], R23 ;  /* 0x0000001702007986 */ /* 0x000fe2000c101908 */
[----:B------:R-:W-:Y:S05]  /*0910*/  EXIT ;  /* 0x000000000000794d */ /* 0x000fea0003800000 */
.L_x_11:
        /* <DEDUP_REMOVED lines=14> */
.L_x_14:


//--------------------- .nv.shared.reserved.0     --------------------------
	.section	.nv.shared.reserved.0,"aw",@nobits
	.weak		__nv_reservedSMEM_offset_0_alias
	.size		__nv_reservedSMEM_offset_0_alias, 0, 64
	.other		__nv_reservedSMEM_offset_0_alias,@"STO_CUDA_RESERVED_SHARED STV_DEFAULT"
__nv_reservedSMEM_offset_0_alias:
	.zero		0
	.zero		64


//--------------------- .nv.shared._Z16matrixMul_tilingPfS_S_ii --------------------------
	.section	.nv.shared._Z16matrixMul_tilingPfS_S_ii,"aw",@nobits
	.sectionflags	@""
	.align	4
.nv.shared._Z16matrixMul_tilingPfS_S_ii:
	.zero		33792


//--------------------- .nv.shared._Z20matrixMul_coalescingPfS_S_ii --------------------------
	.section	.nv.shared._Z20matrixMul_coalescingPfS_S_ii,"aw",@nobits
	.sectionflags	@""
	.align	4
.nv.shared._Z20matrixMul_coalescingPfS_S_ii:
	.zero		33792


//--------------------- .nv.constant0._Z15matrixMul_naivePfS_S_ii --------------------------
	.section	.nv.constant0._Z15matrixMul_naivePfS_S_ii,"a",@progbits
	.sectionflags	@""
	.align	4
.nv.constant0._Z15matrixMul_naivePfS_S_ii:
	.zero		928


//--------------------- .nv.constant0._Z16matrixMul_tilingPfS_S_ii --------------------------
	.section	.nv.constant0._Z16matrixMul_tilingPfS_S_ii,"a",@progbits
	.sectionflags	@""
	.align	4
.nv.constant0._Z16matrixMul_tilingPfS_S_ii:
	.zero		928


//--------------------- .nv.constant0._Z20matrixMul_coalescingPfS_S_ii --------------------------
	.section	.nv.constant0._Z20matrixMul_coalescingPfS_S_ii,"a",@progbits
	.sectionflags	@""
	.align	4
.nv.constant0._Z20matrixMul_coalescingPfS_S_ii:
	.zero		928


//--------------------- SYMBOLS --------------------------

	.type		.nv.reservedSmem.offset0,@object
	.size		.nv.reservedSmem.offset0,0x4
	.type		.nv.reservedSmem.cap,@object
	.size		.nv.reservedSmem.cap,0x4
